	.target	sm_100a

	.elftype	@"ET_EXEC"


//--------------------- .note.nv.tkinfo           --------------------------
	.section	.note.nv.tkinfo,"",@"SHT_NOTE"
	.sectionflags	@"SHF_NOTE_NV_TKINFO"
	.tkinfo
        /*0018*/ 	.word	0x00000002
        /*0030*/ 	.string	""
        /*0030*/ 	.string	"ptxas"
        /*0030*/ 	.string	"Cuda compilation tools, release 13.0, V13.0.88"
        /*0030*/ 	.string	"Build cuda_13.0.r13.0/compiler.36424714_0"
        /*0030*/ 	.string	"-arch sm_100a -m 64 "



//--------------------- .note.nv.cuinfo           --------------------------
	.section	.note.nv.cuinfo,"",@"SHT_NOTE"
	.sectionflags	@"SHF_NOTE_NV_CUINFO"
        /*0018*/ 	.short	0x0002
        /*001a*/ 	.short	0x0064
        /*001c*/ 	.short	0x0082
	.zero		2


//--------------------- .nv.info                  --------------------------
	.section	.nv.info,"",@"SHT_CUDA_INFO"
	.align	4


	//----- nvinfo : EIATTR_REGCOUNT
	.align		4
        /*0000*/ 	.byte	0x04, 0x2f
        /*0002*/ 	.short	(.L_19 - .L_18)
	.align		4
.L_18:
        /*0004*/ 	.word	index@(_ZN7cutlass13device_kernelINS_4gemm6kernel13GemmUniversalIN4cute5tupleIJiiiiEEENS1_10collective13CollectiveMmaINS1_35MainloopSm100TmaUmmaWarpSpecializedILi6ELi2ELi4ENS5_IJNS4_1CILi1EEESB_SB_EEEEENS5_IJNSA_ILi64EEESE_NSA_ILi128EEEEEENS_10bfloat16_tENS5_IJlSB_lEEESH_SI_NS4_8TiledMMAINS4_8MMA_AtomIJNS4_20SM100_MMA_F16BF16_SSISH_SH_fLi64ELi64ELNS4_4UMMA5MajorE0ELSN_0ELNSM_7ScaleInE0ELSO_0EEEEEENS4_6LayoutISC_NS5_IJNSA_ILi0EEESS_SS_EEEEENS5_IJNS4_10UnderscoreESV_SV_EEEEENS4_13SM90_TMA_LOADENS4_14ComposedLayoutINS4_7SwizzleILi3ELi4ELi3EEENS4_18smem_ptr_flag_bitsILi16EEENSR_INS5_IJNSA_ILi8EEESE_EEENS5_IJSE_SB_EEEEEEEvNS4_8identityESY_S18_vS19_EENS_8epilogue10collective18CollectiveEpilogueINS1B_23Sm100TmaWarpSpecializedILi3ELi2ELi16ELb1ELb0EEEJSG_NS5_IJNSR_ISE_SB_EENSR_INSA_ILi32EEESB_EEEEESH_SI_SH_SI_NS1B_6fusion15FusionCallbacksIS1F_NS1K_17LinearCombinationISH_fSH_fLNS_15FloatRoundStyleE2EEESG_S1J_JEEENS4_5SM1004TMEM4LOAD26SM100_TMEM_LOAD_16dp256b4xESY_NSZ_INS10_ILi2ELi4ELi3EEES13_NSR_INS5_IJS14_S1H_EEENS5_IJS1H_SB_EEEEEEENS4_17SM75_U32x4_LDSM_NENS4_14SM90_TMA_STOREES1Y_NS4_17SM90_U32x4_STSM_NENS4_39AutoVectorizingCopyWithAssumedAlignmentILi128EEEEEEvvEEEEvNT_6ParamsE)
        /*0008*/ 	.word	0x0000004f


	//----- nvinfo : EIATTR_FRAME_SIZE
	.align		4
.L_19:
        /*000c*/ 	.byte	0x04, 0x11
        /*000e*/ 	.short	(.L_21 - .L_20)
	.align		4
.L_20:
        /*0010*/ 	.word	index@($__internal_2_$__cuda_sm10x_tcgen05_guardrail_trap_unallocated_columns_being_dealloced)
        /*0014*/ 	.word	0x00000000


	//----- nvinfo : EIATTR_FRAME_SIZE
	.align		4
.L_21:
        /*0018*/ 	.byte	0x04, 0x11
        /*001a*/ 	.short	(.L_23 - .L_22)
	.align		4
.L_22:
        /*001c*/ 	.word	index@($__internal_1_$__cuda_sm10x_tcgen05_guardrail_trap_phase_invalid_during_alloc)
        /*0020*/ 	.word	0x00000000


	//----- nvinfo : EIATTR_FRAME_SIZE
	.align		4
.L_23:
        /*0024*/ 	.byte	0x04, 0x11
        /*0026*/ 	.short	(.L_25 - .L_24)
	.align		4
.L_24:
        /*0028*/ 	.word	index@($__internal_0_$__cuda_sm10x_tcgen05_guardrail_trap_col_being_dealloced_not_returned_by_alloc)
        /*002c*/ 	.word	0x00000000


	//----- nvinfo : EIATTR_FRAME_SIZE
	.align		4
.L_25:
        /*0030*/ 	.byte	0x04, 0x11
        /*0032*/ 	.short	(.L_27 - .L_26)
	.align		4
.L_26:
        /*0034*/ 	.word	index@(_ZN7cutlass13device_kernelINS_4gemm6kernel13GemmUniversalIN4cute5tupleIJiiiiEEENS1_10collective13CollectiveMmaINS1_35MainloopSm100TmaUmmaWarpSpecializedILi6ELi2ELi4ENS5_IJNS4_1CILi1EEESB_SB_EEEEENS5_IJNSA_ILi64EEESE_NSA_ILi128EEEEEENS_10bfloat16_tENS5_IJlSB_lEEESH_SI_NS4_8TiledMMAINS4_8MMA_AtomIJNS4_20SM100_MMA_F16BF16_SSISH_SH_fLi64ELi64ELNS4_4UMMA5MajorE0ELSN_0ELNSM_7ScaleInE0ELSO_0EEEEEENS4_6LayoutISC_NS5_IJNSA_ILi0EEESS_SS_EEEEENS5_IJNS4_10UnderscoreESV_SV_EEEEENS4_13SM90_TMA_LOADENS4_14ComposedLayoutINS4_7SwizzleILi3ELi4ELi3EEENS4_18smem_ptr_flag_bitsILi16EEENSR_INS5_IJNSA_ILi8EEESE_EEENS5_IJSE_SB_EEEEEEEvNS4_8identityESY_S18_vS19_EENS_8epilogue10collective18CollectiveEpilogueINS1B_23Sm100TmaWarpSpecializedILi3ELi2ELi16ELb1ELb0EEEJSG_NS5_IJNSR_ISE_SB_EENSR_INSA_ILi32EEESB_EEEEESH_SI_SH_SI_NS1B_6fusion15FusionCallbacksIS1F_NS1K_17LinearCombinationISH_fSH_fLNS_15FloatRoundStyleE2EEESG_S1J_JEEENS4_5SM1004TMEM4LOAD26SM100_TMEM_LOAD_16dp256b4xESY_NSZ_INS10_ILi2ELi4ELi3EEES13_NSR_INS5_IJS14_S1H_EEENS5_IJS1H_SB_EEEEEEENS4_17SM75_U32x4_LDSM_NENS4_14SM90_TMA_STOREES1Y_NS4_17SM90_U32x4_STSM_NENS4_39AutoVectorizingCopyWithAssumedAlignmentILi128EEEEEEvvEEEEvNT_6ParamsE)
        /*0038*/ 	.word	0x00000000


	//----- nvinfo : EIATTR_MIN_STACK_SIZE
	.align		4
.L_27:
        /*003c*/ 	.byte	0x04, 0x12
        /*003e*/ 	.short	(.L_29 - .L_28)
	.align		4
.L_28:
        /*0040*/ 	.word	index@(_ZN7cutlass13device_kernelINS_4gemm6kernel13GemmUniversalIN4cute5tupleIJiiiiEEENS1_10collective13CollectiveMmaINS1_35MainloopSm100TmaUmmaWarpSpecializedILi6ELi2ELi4ENS5_IJNS4_1CILi1EEESB_SB_EEEEENS5_IJNSA_ILi64EEESE_NSA_ILi128EEEEEENS_10bfloat16_tENS5_IJlSB_lEEESH_SI_NS4_8TiledMMAINS4_8MMA_AtomIJNS4_20SM100_MMA_F16BF16_SSISH_SH_fLi64ELi64ELNS4_4UMMA5MajorE0ELSN_0ELNSM_7ScaleInE0ELSO_0EEEEEENS4_6LayoutISC_NS5_IJNSA_ILi0EEESS_SS_EEEEENS5_IJNS4_10UnderscoreESV_SV_EEEEENS4_13SM90_TMA_LOADENS4_14ComposedLayoutINS4_7SwizzleILi3ELi4ELi3EEENS4_18smem_ptr_flag_bitsILi16EEENSR_INS5_IJNSA_ILi8EEESE_EEENS5_IJSE_SB_EEEEEEEvNS4_8identityESY_S18_vS19_EENS_8epilogue10collective18CollectiveEpilogueINS1B_23Sm100TmaWarpSpecializedILi3ELi2ELi16ELb1ELb0EEEJSG_NS5_IJNSR_ISE_SB_EENSR_INSA_ILi32EEESB_EEEEESH_SI_SH_SI_NS1B_6fusion15FusionCallbacksIS1F_NS1K_17LinearCombinationISH_fSH_fLNS_15FloatRoundStyleE2EEESG_S1J_JEEENS4_5SM1004TMEM4LOAD26SM100_TMEM_LOAD_16dp256b4xESY_NSZ_INS10_ILi2ELi4ELi3EEES13_NSR_INS5_IJS14_S1H_EEENS5_IJS1H_SB_EEEEEEENS4_17SM75_U32x4_LDSM_NENS4_14SM90_TMA_STOREES1Y_NS4_17SM90_U32x4_STSM_NENS4_39AutoVectorizingCopyWithAssumedAlignmentILi128EEEEEEvvEEEEvNT_6ParamsE)
        /*0044*/ 	.word	0x00000000
.L_29:


//--------------------- .nv.compat                --------------------------
	.section	.nv.compat,"",@"SHT_CUDA_COMPAT_INFO"
	.align	4
        /*0000*/ 	.byte	0x02, 0x09, 0x01, 0x00, 0x02, 0x02, 0x02, 0x00, 0x02, 0x05, 0x05, 0x00, 0x03, 0x07, 0x01, 0x01
        /*0010*/ 	.byte	0x02, 0x03, 0x01, 0x00, 0x02, 0x06, 0x01, 0x00, 0x04, 0x0b, 0x08, 0x00, 0x09, 0x00, 0x00, 0x00
        /*0020*/ 	.byte	0x00, 0x00, 0x00, 0x00


//--------------------- .nv.info._ZN7cutlass13device_kernelINS_4gemm6kernel13GemmUniversalIN4cute5tupleIJiiiiEEENS1_10collective13CollectiveMmaINS1_35MainloopSm100TmaUmmaWarpSpecializedILi6ELi2ELi4ENS5_IJNS4_1CILi1EEESB_SB_EEEEENS5_IJNSA_ILi64EEESE_NSA_ILi128EEEEEENS_10bfloat16_tENS5_IJlSB_lEEESH_SI_NS4_8TiledMMAINS4_8MMA_AtomIJNS4_20SM100_MMA_F16BF16_SSISH_SH_fLi64ELi64ELNS4_4UMMA5MajorE0ELSN_0ELNSM_7ScaleInE0ELSO_0EEEEEENS4_6LayoutISC_NS5_IJNSA_ILi0EEESS_SS_EEEEENS5_IJNS4_10UnderscoreESV_SV_EEEEENS4_13SM90_TMA_LOADENS4_14ComposedLayoutINS4_7SwizzleILi3ELi4ELi3EEENS4_18smem_ptr_flag_bitsILi16EEENSR_INS5_IJNSA_ILi8EEESE_EEENS5_IJSE_SB_EEEEEEEvNS4_8identityESY_S18_vS19_EENS_8epilogue10collective18CollectiveEpilogueINS1B_23Sm100TmaWarpSpecializedILi3ELi2ELi16ELb1ELb0EEEJSG_NS5_IJNSR_ISE_SB_EENSR_INSA_ILi32EEESB_EEEEESH_SI_SH_SI_NS1B_6fusion15FusionCallbacksIS1F_NS1K_17LinearCombinationISH_fSH_fLNS_15FloatRoundStyleE2EEESG_S1J_JEEENS4_5SM1004TMEM4LOAD26SM100_TMEM_LOAD_16dp256b4xESY_NSZ_INS10_ILi2ELi4ELi3EEES13_NSR_INS5_IJS14_S1H_EEENS5_IJS1H_SB_EEEEEEENS4_17SM75_U32x4_LDSM_NENS4_14SM90_TMA_STOREES1Y_NS4_17SM90_U32x4_STSM_NENS4_39AutoVectorizingCopyWithAssumedAlignmentILi128EEEEEEvvEEEEvNT_6ParamsE --------------------------
	.section	.nv.info._ZN7cutlass13device_kernelINS_4gemm6kernel13GemmUniversalIN4cute5tupleIJiiiiEEENS1_10collective13CollectiveMmaINS1_35MainloopSm100TmaUmmaWarpSpecializedILi6ELi2ELi4ENS5_IJNS4_1CILi1EEESB_SB_EEEEENS5_IJNSA_ILi64EEESE_NSA_ILi128EEEEEENS_10bfloat16_tENS5_IJlSB_lEEESH_SI_NS4_8TiledMMAINS4_8MMA_AtomIJNS4_20SM100_MMA_F16BF16_SSISH_SH_fLi64ELi64ELNS4_4UMMA5MajorE0ELSN_0ELNSM_7ScaleInE0ELSO_0EEEEEENS4_6LayoutISC_NS5_IJNSA_ILi0EEESS_SS_EEEEENS5_IJNS4_10UnderscoreESV_SV_EEEEENS4_13SM90_TMA_LOADENS4_14ComposedLayoutINS4_7SwizzleILi3ELi4ELi3EEENS4_18smem_ptr_flag_bitsILi16EEENSR_INS5_IJNSA_ILi8EEESE_EEENS5_IJSE_SB_EEEEEEEvNS4_8identityESY_S18_vS19_EENS_8epilogue10collective18CollectiveEpilogueINS1B_23Sm100TmaWarpSpecializedILi3ELi2ELi16ELb1ELb0EEEJSG_NS5_IJNSR_ISE_SB_EENSR_INSA_ILi32EEESB_EEEEESH_SI_SH_SI_NS1B_6fusion15FusionCallbacksIS1F_NS1K_17LinearCombinationISH_fSH_fLNS_15FloatRoundStyleE2EEESG_S1J_JEEENS4_5SM1004TMEM4LOAD26SM100_TMEM_LOAD_16dp256b4xESY_NSZ_INS10_ILi2ELi4ELi3EEES13_NSR_INS5_IJS14_S1H_EEENS5_IJS1H_SB_EEEEEEENS4_17SM75_U32x4_LDSM_NENS4_14SM90_TMA_STOREES1Y_NS4_17SM90_U32x4_STSM_NENS4_39AutoVectorizingCopyWithAssumedAlignmentILi128EEEEEEvvEEEEvNT_6ParamsE,"",@"SHT_CUDA_INFO"
	.sectionflags	@""
	.align	4


	//----- nvinfo : EIATTR_CUDA_API_VERSION
	.align		4
        /*0000*/ 	.byte	0x04, 0x37
        /*0002*/ 	.short	(.L_31 - .L_30)
.L_30:
        /*0004*/ 	.word	0x00000082


	//----- nvinfo : EIATTR_KPARAM_INFO
	.align		4
.L_31:
        /*0008*/ 	.byte	0x04, 0x17
        /*000a*/ 	.short	(.L_33 - .L_32)
.L_32:
        /*000c*/ 	.word	0x00000000
        /*0010*/ 	.short	0x0000
        /*0012*/ 	.short	0x0000
        /*0014*/ 	.byte	0x00, 0xf0, 0x01, 0x20


	//----- nvinfo : EIATTR_AT_ENTRY_FRAGMENTS
	.align		4
.L_33:
        /*0018*/ 	.byte	0x04, 0x4f
        /*001a*/ 	.short	(.L_35 - .L_34)


	//   ....[0]....
.L_34:
        /*001c*/ 	.word	0x00000006


	//----- nvinfo : EIATTR_RESERVED_SMEM_USED
	.align		4
.L_35:
        /*0020*/ 	.byte	0x01, 0x41
	.zero		2


	//----- nvinfo : EIATTR_SPARSE_MMA_MASK
	.align		4
        /*0024*/ 	.byte	0x03, 0x50
        /*0026*/ 	.short	0x0000


	//----- nvinfo : EIATTR_TCGEN05_1CTA_USED
	.align		4
        /*0028*/ 	.byte	0x01, 0x51
	.zero		2


	//----- nvinfo : EIATTR_MAXREG_COUNT
	.align		4
        /*002c*/ 	.byte	0x03, 0x1b
        /*002e*/ 	.short	0x00ff


	//----- nvinfo : EIATTR_NUM_BARRIERS
	.align		4
        /*0030*/ 	.byte	0x02, 0x4c
        /*0032*/ 	.byte	0x07
	.zero		1


	//----- nvinfo : EIATTR_EXTERNS
	.align		4
        /*0034*/ 	.byte	0x04, 0x0f
        /*0036*/ 	.short	(.L_37 - .L_36)


	//   ....[0]....
	.align		4
.L_36:
        /*0038*/ 	.word	index@(__assertfail)


	//----- nvinfo : EIATTR_MERCURY_ISA_VERSION
	.align		4
.L_37:
        /*003c*/ 	.byte	0x03, 0x5f
        /*003e*/ 	.short	0x0101


	//----- nvinfo : EIATTR_INT_WARP_WIDE_INSTR_OFFSETS
	.align		4
        /*0040*/ 	.byte	0x04, 0x31
        /*0042*/ 	.short	(.L_39 - .L_38)


	//   ....[0]....
.L_38:
        /*0044*/ 	.word	0x00001f40


	//   ....[1]....
        /*0048*/ 	.word	0x00003cc0


	//   ....[2]....
        /*004c*/ 	.word	0x00003cf0


	//   ....[3]....
        /*0050*/ 	.word	0x00003d40


	//   ....[4]....
        /*0054*/ 	.word	0x00004620


	//   ....[5]....
        /*0058*/ 	.word	0x00004640


	//   ....[6]....
        /*005c*/ 	.word	0x00004910


	//   ....[7]....
        /*0060*/ 	.word	0x00004a40


	//----- nvinfo : EIATTR_COOP_GROUP_MASK_REGIDS
	.align		4
.L_39:
        /*0064*/ 	.byte	0x04, 0x29
        /*0066*/ 	.short	(.L_41 - .L_40)


	//   ....[0]....
.L_40:
        /*0068*/ 	.word	0xffffffff


	//   ....[1]....
        /*006c*/ 	.word	0xffffffff


	//   ....[2]....
        /*0070*/ 	.word	0xffffffff


	//   ....[3]....
        /*0074*/ 	.word	0xffffffff


	//   ....[4]....
        /*0078*/ 	.word	0xffffffff


	//   ....[5]....
        /*007c*/ 	.word	0xffffffff


	//   ....[6]....
        /*0080*/ 	.word	0xffffffff


	//   ....[7]....
        /*0084*/ 	.word	0xffffffff


	//   ....[8]....
        /*0088*/ 	.word	0xffffffff


	//   ....[9]....
        /*008c*/ 	.word	0xffffffff


	//   ....[10]....
        /*0090*/ 	.word	0xffffffff


	//   ....[11]....
        /*0094*/ 	.word	0xffffffff


	//   ....[12]....
        /*0098*/ 	.word	0xffffffff


	//----- nvinfo : EIATTR_COOP_GROUP_INSTR_OFFSETS
	.align		4
.L_41:
        /*009c*/ 	.byte	0x04, 0x28
        /*009e*/ 	.short	(.L_43 - .L_42)


	//   ....[0]....
.L_42:
        /*00a0*/ 	.word	0x00000090


	//   ....[1]....
        /*00a4*/ 	.word	0x000004d0


	//   ....[2]....
        /*00a8*/ 	.word	0x00000680


	//   ....[3]....
        /*00ac*/ 	.word	0x00000800


	//   ....[4]....
        /*00b0*/ 	.word	0x00000900


	//   ....[5]....
        /*00b4*/ 	.word	0x00000a70


	//   ....[6]....
        /*00b8*/ 	.word	0x00000c10


	//   ....[7]....
        /*00bc*/ 	.word	0x00001e20


	//   ....[8]....
        /*00c0*/ 	.word	0x00002d20


	//   ....[9]....
        /*00c4*/ 	.word	0x00002f30


	//   ....[10]....
        /*00c8*/ 	.word	0x00002f60


	//   ....[11]....
        /*00cc*/ 	.word	0x00003bb0


	//   ....[12]....
        /*00d0*/ 	.word	0x00003de0


	//----- nvinfo : EIATTR_VRC_CTA_INIT_COUNT
	.align		4
.L_43:
        /*00d4*/ 	.byte	0x02, 0x4a
        /*00d6*/ 	.byte	0x80
	.zero		1


	//----- nvinfo : EIATTR_SYSCALL_OFFSETS
	.align		4
        /*00d8*/ 	.byte	0x04, 0x46
        /*00da*/ 	.short	(.L_45 - .L_44)


	//   ....[0]....
.L_44:
        /*00dc*/ 	.word	0x00005620


	//   ....[1]....
        /*00e0*/ 	.word	0x00005710


	//   ....[2]....
        /*00e4*/ 	.word	0x00005ef0


	//   ....[3]....
        /*00e8*/ 	.word	0x00006830


	//----- nvinfo : EIATTR_MBARRIER_INSTR_OFFSETS
	.align		4
.L_45:
        /*00ec*/ 	.byte	0x04, 0x39
        /*00ee*/ 	.short	(.L_47 - .L_46)


	//   ....[0]....
.L_46:
        /*00f0*/ 	.word	0x000005b0
        /*00f4*/ 	.word	0x000000ff
        /*00f8*/ 	.word	0x00000000
        /*00fc*/ 	.short	0x0100
        /*00fe*/ 	.byte	0x05
	.zero		1


	//   ....[1]....
        /*0100*/ 	.word	0x000005c0
        /*0104*/ 	.word	0x000000ff
        /*0108*/ 	.word	0x00000030
        /*010c*/ 	.short	0x0100
        /*010e*/ 	.byte	0x05
	.zero		1


	//   ....[2]....
        /*0110*/ 	.word	0x000005d0
        /*0114*/ 	.word	0x000000ff
        /*0118*/ 	.word	0x00000008
        /*011c*/ 	.short	0x0100
        /*011e*/ 	.byte	0x05
	.zero		1


	//   ....[3]....
        /*0120*/ 	.word	0x000005e0
        /*0124*/ 	.word	0x000000ff
        /*0128*/ 	.word	0x00000038
        /*012c*/ 	.short	0x0100
        /*012e*/ 	.byte	0x05
	.zero		1


	//   ....[4]....
        /*0130*/ 	.word	0x000005f0
        /*0134*/ 	.word	0x000000ff
        /*0138*/ 	.word	0x00000010
        /*013c*/ 	.short	0x0100
        /*013e*/ 	.byte	0x05
	.zero		1


	//   ....[5]....
        /*0140*/ 	.word	0x00000600
        /*0144*/ 	.word	0x000000ff
        /*0148*/ 	.word	0x00000040
        /*014c*/ 	.short	0x0100
        /*014e*/ 	.byte	0x05
	.zero		1


	//   ....[6]....
        /*0150*/ 	.word	0x00000610
        /*0154*/ 	.word	0x000000ff
        /*0158*/ 	.word	0x00000018
        /*015c*/ 	.short	0x0100
        /*015e*/ 	.byte	0x05
	.zero		1


	//   ....[7]....
        /*0160*/ 	.word	0x00000620
        /*0164*/ 	.word	0x000000ff
        /*0168*/ 	.word	0x00000048
        /*016c*/ 	.short	0x0100
        /*016e*/ 	.byte	0x05
	.zero		1


	//   ....[8]....
        /*0170*/ 	.word	0x00000630
        /*0174*/ 	.word	0x000000ff
        /*0178*/ 	.word	0x00000020
        /*017c*/ 	.short	0x0100
        /*017e*/ 	.byte	0x05
	.zero		1


	//   ....[9]....
        /*0180*/ 	.word	0x00000640
        /*0184*/ 	.word	0x000000ff
        /*0188*/ 	.word	0x00000050
        /*018c*/ 	.short	0x0100
        /*018e*/ 	.byte	0x05
	.zero		1


	//   ....[10]....
        /*0190*/ 	.word	0x00000650
        /*0194*/ 	.word	0x000000ff
        /*0198*/ 	.word	0x00000028
        /*019c*/ 	.short	0x0100
        /*019e*/ 	.byte	0x05
	.zero		1


	//   ....[11]....
        /*01a0*/ 	.word	0x00000660
        /*01a4*/ 	.word	0x000000ff
        /*01a8*/ 	.word	0x00000058
        /*01ac*/ 	.short	0x0100
        /*01ae*/ 	.byte	0x05
	.zero		1


	//   ....[12]....
        /*01b0*/ 	.word	0x00000790
        /*01b4*/ 	.word	0x000000ff
        /*01b8*/ 	.word	0x00000060
        /*01bc*/ 	.short	0x0100
        /*01be*/ 	.byte	0x07
	.zero		1


	//   ....[13]....
        /*01c0*/ 	.word	0x000007a0
        /*01c4*/ 	.word	0x000000ff
        /*01c8*/ 	.word	0x00000078
        /*01cc*/ 	.short	0x0100
        /*01ce*/ 	.byte	0x07
	.zero		1


	//   ....[14]....
        /*01d0*/ 	.word	0x000007b0
        /*01d4*/ 	.word	0x000000ff
        /*01d8*/ 	.word	0x00000068
        /*01dc*/ 	.short	0x0100
        /*01de*/ 	.byte	0x07
	.zero		1


	//   ....[15]....
        /*01e0*/ 	.word	0x000007c0
        /*01e4*/ 	.word	0x000000ff
        /*01e8*/ 	.word	0x00000080
        /*01ec*/ 	.short	0x0100
        /*01ee*/ 	.byte	0x07
	.zero		1


	//   ....[16]....
        /*01f0*/ 	.word	0x000007d0
        /*01f4*/ 	.word	0x000000ff
        /*01f8*/ 	.word	0x00000070
        /*01fc*/ 	.short	0x0100
        /*01fe*/ 	.byte	0x07
	.zero		1


	//   ....[17]....
        /*0200*/ 	.word	0x000007e0
        /*0204*/ 	.word	0x000000ff
        /*0208*/ 	.word	0x00000088
        /*020c*/ 	.short	0x0100
        /*020e*/ 	.byte	0x07
	.zero		1


	//   ....[18]....
        /*0210*/ 	.word	0x000008d0
        /*0214*/ 	.word	0x000000ff
        /*0218*/ 	.word	0x00000090
        /*021c*/ 	.short	0x0100
        /*021e*/ 	.byte	0x05
	.zero		1


	//   ....[19]....
        /*0220*/ 	.word	0x000008e0
        /*0224*/ 	.word	0x000000ff
        /*0228*/ 	.word	0x00000098
        /*022c*/ 	.short	0x0100
        /*022e*/ 	.byte	0x05
	.zero		1


	//   ....[20]....
        /*0230*/ 	.word	0x00000a20
        /*0234*/ 	.word	0x000000ff
        /*0238*/ 	.word	0x000000a0
        /*023c*/ 	.short	0x0100
        /*023e*/ 	.byte	0x05
	.zero		1


	//   ....[21]....
        /*0240*/ 	.word	0x00000a30
        /*0244*/ 	.word	0x000000ff
        /*0248*/ 	.word	0x000000b0
        /*024c*/ 	.short	0x0100
        /*024e*/ 	.byte	0x05
	.zero		1


	//   ....[22]....
        /*0250*/ 	.word	0x00000a40
        /*0254*/ 	.word	0x000000ff
        /*0258*/ 	.word	0x000000a8
        /*025c*/ 	.short	0x0100
        /*025e*/ 	.byte	0x05
	.zero		1


	//   ....[23]....
        /*0260*/ 	.word	0x00000a50
        /*0264*/ 	.word	0x000000ff
        /*0268*/ 	.word	0x000000b8
        /*026c*/ 	.short	0x0100
        /*026e*/ 	.byte	0x05
	.zero		1


	//   ....[24]....
        /*0270*/ 	.word	0x00000b80
        /*0274*/ 	.word	0x000000ff
        /*0278*/ 	.word	0x000000c0
        /*027c*/ 	.short	0x0100
        /*027e*/ 	.byte	0x07
	.zero		1


	//   ....[25]....
        /*0280*/ 	.word	0x00000b90
        /*0284*/ 	.word	0x000000ff
        /*0288*/ 	.word	0x000000e0
        /*028c*/ 	.short	0x0100
        /*028e*/ 	.byte	0x07
	.zero		1


	//   ....[26]....
        /*0290*/ 	.word	0x00000ba0
        /*0294*/ 	.word	0x000000ff
        /*0298*/ 	.word	0x000000c8
        /*029c*/ 	.short	0x0100
        /*029e*/ 	.byte	0x07
	.zero		1


	//   ....[27]....
        /*02a0*/ 	.word	0x00000bb0
        /*02a4*/ 	.word	0x000000ff
        /*02a8*/ 	.word	0x000000e8
        /*02ac*/ 	.short	0x0100
        /*02ae*/ 	.byte	0x07
	.zero		1


	//   ....[28]....
        /*02b0*/ 	.word	0x00000bc0
        /*02b4*/ 	.word	0x000000ff
        /*02b8*/ 	.word	0x000000d0
        /*02bc*/ 	.short	0x0100
        /*02be*/ 	.byte	0x07
	.zero		1


	//   ....[29]....
        /*02c0*/ 	.word	0x00000bd0
        /*02c4*/ 	.word	0x000000ff
        /*02c8*/ 	.word	0x000000f0
        /*02cc*/ 	.short	0x0100
        /*02ce*/ 	.byte	0x07
	.zero		1


	//   ....[30]....
        /*02d0*/ 	.word	0x00000be0
        /*02d4*/ 	.word	0x000000ff
        /*02d8*/ 	.word	0x000000d8
        /*02dc*/ 	.short	0x0100
        /*02de*/ 	.byte	0x07
	.zero		1


	//   ....[31]....
        /*02e0*/ 	.word	0x00000bf0
        /*02e4*/ 	.word	0x000000ff
        /*02e8*/ 	.word	0x000000f8
        /*02ec*/ 	.short	0x0100
        /*02ee*/ 	.byte	0x07
	.zero		1


	//   ....[32]....
        /*02f0*/ 	.word	0x00000ce0
        /*02f4*/ 	.word	0x000000ff
        /*02f8*/ 	.word	0x00000100
        /*02fc*/ 	.short	0x0100
        /*02fe*/ 	.byte	0x05
	.zero		1


	//   ....[33]....
        /*0300*/ 	.word	0x00000cf0
        /*0304*/ 	.word	0x000000ff
        /*0308*/ 	.word	0x00000110
        /*030c*/ 	.short	0x0100
        /*030e*/ 	.byte	0x05
	.zero		1


	//   ....[34]....
        /*0310*/ 	.word	0x00000d00
        /*0314*/ 	.word	0x000000ff
        /*0318*/ 	.word	0x00000108
        /*031c*/ 	.short	0x0100
        /*031e*/ 	.byte	0x05
	.zero		1


	//   ....[35]....
        /*0320*/ 	.word	0x00000d10
        /*0324*/ 	.word	0x000000ff
        /*0328*/ 	.word	0x00000118
        /*032c*/ 	.short	0x0100
        /*032e*/ 	.byte	0x05
	.zero		1


	//   ....[36]....
        /*0330*/ 	.word	0x000015e0
        /*0334*/ 	.word	0x00000002
        /*0338*/ 	.word	0x00000110
        /*033c*/ 	.short	0x010a
        /*033e*/ 	.byte	0xff
	.zero		1


	//   ....[37]....
        /*0340*/ 	.word	0x00001610
        /*0344*/ 	.word	0x00000002
        /*0348*/ 	.word	0x00000100
        /*034c*/ 	.short	0x0101
        /*034e*/ 	.byte	0xff
	.zero		1


	//   ....[38]....
        /*0350*/ 	.word	0x000016e0
        /*0354*/ 	.word	0x000000ff
        /*0358*/ 	.word	0x00000030
        /*035c*/ 	.short	0x010a
        /*035e*/ 	.byte	0x08
	.zero		1


	//   ....[39]....
        /*0360*/ 	.word	0x00001780
        /*0364*/ 	.word	0x000000ff
        /*0368*/ 	.word	0x00000030
        /*036c*/ 	.short	0x010a
        /*036e*/ 	.byte	0x21
	.zero		1


	//   ....[40]....
        /*0370*/ 	.word	0x000018d0
        /*0374*/ 	.word	0x000000ff
        /*0378*/ 	.word	0x00000030
        /*037c*/ 	.short	0x010a
        /*037e*/ 	.byte	0x08
	.zero		1


	//   ....[41]....
        /*0380*/ 	.word	0x00001a90
        /*0384*/ 	.word	0x000000ff
        /*0388*/ 	.word	0x00000098
        /*038c*/ 	.short	0x0101
        /*038e*/ 	.byte	0x04
	.zero		1


	//   ....[42]....
        /*0390*/ 	.word	0x00001ab0
        /*0394*/ 	.word	0x000000ff
        /*0398*/ 	.word	0x00000030
        /*039c*/ 	.short	0x010a
        /*039e*/ 	.byte	0x08
	.zero		1


	//   ....[43]....
        /*03a0*/ 	.word	0x00001b30
        /*03a4*/ 	.word	0x000000ff
        /*03a8*/ 	.word	0x00000030
        /*03ac*/ 	.short	0x010a
        /*03ae*/ 	.byte	0x21
	.zero		1


	//   ....[44]....
        /*03b0*/ 	.word	0x00001c80
        /*03b4*/ 	.word	0x000000ff
        /*03b8*/ 	.word	0x00000030
        /*03bc*/ 	.short	0x010a
        /*03be*/ 	.byte	0x08
	.zero		1


	//   ....[45]....
        /*03c0*/ 	.word	0x00001e50
        /*03c4*/ 	.word	0x00000002
        /*03c8*/ 	.word	0x000000a0
        /*03cc*/ 	.short	0x010a
        /*03ce*/ 	.byte	0xff
	.zero		1


	//   ....[46]....
        /*03d0*/ 	.word	0x00001f10
        /*03d4*/ 	.word	0x00000002
        /*03d8*/ 	.word	0x00000000
        /*03dc*/ 	.short	0x0101
        /*03de*/ 	.byte	0xff
	.zero		1


	//   ....[47]....
        /*03e0*/ 	.word	0x00002470
        /*03e4*/ 	.word	0x000000ff
        /*03e8*/ 	.word	0x00000000
        /*03ec*/ 	.short	0x010a
        /*03ee*/ 	.byte	0x05
	.zero		1


	//   ....[48]....
        /*03f0*/ 	.word	0x00002500
        /*03f4*/ 	.word	0x000000ff
        /*03f8*/ 	.word	0x00000000
        /*03fc*/ 	.short	0x010a
        /*03fe*/ 	.byte	0x05
	.zero		1


	//   ....[49]....
        /*0400*/ 	.word	0x00002590
        /*0404*/ 	.word	0x000000ff
        /*0408*/ 	.word	0x00000000
        /*040c*/ 	.short	0x010a
        /*040e*/ 	.byte	0x05
	.zero		1


	//   ....[50]....
        /*0410*/ 	.word	0x00002620
        /*0414*/ 	.word	0x000000ff
        /*0418*/ 	.word	0x00000000
        /*041c*/ 	.short	0x010a
        /*041e*/ 	.byte	0x05
	.zero		1


	//   ....[51]....
        /*0420*/ 	.word	0x000026b0
        /*0424*/ 	.word	0x000000ff
        /*0428*/ 	.word	0x00000000
        /*042c*/ 	.short	0x010a
        /*042e*/ 	.byte	0x05
	.zero		1


	//   ....[52]....
        /*0430*/ 	.word	0x00002750
        /*0434*/ 	.word	0x00000000
        /*0438*/ 	.word	0x00000000
        /*043c*/ 	.short	0x010a
        /*043e*/ 	.byte	0xff
	.zero		1


	//   ....[53]....
        /*0440*/ 	.word	0x00002870
        /*0444*/ 	.word	0x00000000
        /*0448*/ 	.word	0x00000100
        /*044c*/ 	.short	0x010a
        /*044e*/ 	.byte	0xff
	.zero		1


	//   ....[54]....
        /*0450*/ 	.word	0x000028e0
        /*0454*/ 	.word	0x00000000
        /*0458*/ 	.word	0x00000000
        /*045c*/ 	.short	0x0101
        /*045e*/ 	.byte	0xff
	.zero		1


	//   ....[55]....
        /*0460*/ 	.word	0x00002900
        /*0464*/ 	.word	0x000000ff
        /*0468*/ 	.word	0x000000b0
        /*046c*/ 	.short	0x010a
        /*046e*/ 	.byte	0x05
	.zero		1


	//   ....[56]....
        /*0470*/ 	.word	0x00002a20
        /*0474*/ 	.word	0x00000000
        /*0478*/ 	.word	0x000000a0
        /*047c*/ 	.short	0x010a
        /*047e*/ 	.byte	0xff
	.zero		1


	//   ....[57]....
        /*0480*/ 	.word	0x00002b20
        /*0484*/ 	.word	0x00000000
        /*0488*/ 	.word	0x00000000
        /*048c*/ 	.short	0x0101
        /*048e*/ 	.byte	0xff
	.zero		1


	//   ....[58]....
        /*0490*/ 	.word	0x00002bb0
        /*0494*/ 	.word	0x000000ff
        /*0498*/ 	.word	0x000000b0
        /*049c*/ 	.short	0x0106
        /*049e*/ 	.byte	0x05
	.zero		1


	//   ....[59]....
        /*04a0*/ 	.word	0x00002bd0
        /*04a4*/ 	.word	0x000000ff
        /*04a8*/ 	.word	0x000000b0
        /*04ac*/ 	.short	0x010a
        /*04ae*/ 	.byte	0x05
	.zero		1


	//   ....[60]....
        /*04b0*/ 	.word	0x00002c60
        /*04b4*/ 	.word	0x000000ff
        /*04b8*/ 	.word	0x000000b0
        /*04bc*/ 	.short	0x0106
        /*04be*/ 	.byte	0x04
	.zero		1


	//   ....[61]....
        /*04c0*/ 	.word	0x00002ca0
        /*04c4*/ 	.word	0x00000000
        /*04c8*/ 	.word	0x000000b0
        /*04cc*/ 	.short	0x010a
        /*04ce*/ 	.byte	0xff
	.zero		1


	//   ....[62]....
        /*04d0*/ 	.word	0x00003260
        /*04d4*/ 	.word	0x00000000
        /*04d8*/ 	.word	0x000000a0
        /*04dc*/ 	.short	0x010a
        /*04de*/ 	.byte	0xff
	.zero		1


	//   ....[63]....
        /*04e0*/ 	.word	0x00003370
        /*04e4*/ 	.word	0x00000003
        /*04e8*/ 	.word	0x00000000
        /*04ec*/ 	.short	0x0101
        /*04ee*/ 	.byte	0xff
	.zero		1


	//   ....[64]....
        /*04f0*/ 	.word	0x00003380
        /*04f4*/ 	.word	0x000000ff
        /*04f8*/ 	.word	0x00000000
        /*04fc*/ 	.short	0x010a
        /*04fe*/ 	.byte	0x07
	.zero		1


	//   ....[65]....
        /*0500*/ 	.word	0x00003400
        /*0504*/ 	.word	0x000000ff
        /*0508*/ 	.word	0x000000e0
        /*050c*/ 	.short	0x010a
        /*050e*/ 	.byte	0x06
	.zero		1


	//   ....[66]....
        /*0510*/ 	.word	0x000034d0
        /*0514*/ 	.word	0x000000ff
        /*0518*/ 	.word	0x00000000
        /*051c*/ 	.short	0x010a
        /*051e*/ 	.byte	0x0b
	.zero		1


	//   ....[67]....
        /*0520*/ 	.word	0x00003600
        /*0524*/ 	.word	0x000000ff
        /*0528*/ 	.word	0x00000000
        /*052c*/ 	.short	0x010a
        /*052e*/ 	.byte	0x22
	.zero		1


	//   ....[68]....
        /*0530*/ 	.word	0x000039e0
        /*0534*/ 	.word	0x000000ff
        /*0538*/ 	.word	0x00000000
        /*053c*/ 	.short	0x010a
        /*053e*/ 	.byte	0x06
	.zero		1


	//   ....[69]....
        /*0540*/ 	.word	0x00003a70
        /*0544*/ 	.word	0x000000ff
        /*0548*/ 	.word	0x00000000
        /*054c*/ 	.short	0x010a
        /*054e*/ 	.byte	0x06
	.zero		1


	//   ....[70]....
        /*0550*/ 	.word	0x00003b00
        /*0554*/ 	.word	0x000000ff
        /*0558*/ 	.word	0x00000000
        /*055c*/ 	.short	0x010a
        /*055e*/ 	.byte	0x06
	.zero		1


	//   ....[71]....
        /*0560*/ 	.word	0x00003b90
        /*0564*/ 	.word	0x000000ff
        /*0568*/ 	.word	0x00000000
        /*056c*/ 	.short	0x010a
        /*056e*/ 	.byte	0x07
	.zero		1


	//   ....[72]....
        /*0570*/ 	.word	0x00003fc0
        /*0574*/ 	.word	0x00000000
        /*0578*/ 	.word	0x000000a0
        /*057c*/ 	.short	0x010a
        /*057e*/ 	.byte	0xff
	.zero		1


	//   ....[73]....
        /*0580*/ 	.word	0x00004080
        /*0584*/ 	.word	0x00000000
        /*0588*/ 	.word	0x00000000
        /*058c*/ 	.short	0x0101
        /*058e*/ 	.byte	0xff
	.zero		1


	//   ....[74]....
        /*0590*/ 	.word	0x000043a0
        /*0594*/ 	.word	0x000000ff
        /*0598*/ 	.word	0x00000098
        /*059c*/ 	.short	0x010a
        /*059e*/ 	.byte	0x07
	.zero		1


	//   ....[75]....
        /*05a0*/ 	.word	0x000045c0
        /*05a4*/ 	.word	0x000000ff
        /*05a8*/ 	.word	0x00000078
        /*05ac*/ 	.short	0x010a
        /*05ae*/ 	.byte	0x0f
	.zero		1


	//   ....[76]....
        /*05b0*/ 	.word	0x000047c0
        /*05b4*/ 	.word	0x000000ff
        /*05b8*/ 	.word	0x00000060
        /*05bc*/ 	.short	0x010b
        /*05be*/ 	.byte	0x0f
	.zero		1


	//   ....[77]....
        /*05c0*/ 	.word	0x00004810
        /*05c4*/ 	.word	0x000000ff
        /*05c8*/ 	.word	0x00000000
        /*05cc*/ 	.short	0x0101
        /*05ce*/ 	.byte	0x10
	.zero		1


	//   ....[78]....
        /*05d0*/ 	.word	0x00004850
        /*05d4*/ 	.word	0x000000ff
        /*05d8*/ 	.word	0x00000078
        /*05dc*/ 	.short	0x010a
        /*05de*/ 	.byte	0x0d
	.zero		1


	//   ....[79]....
        /*05e0*/ 	.word	0x00004a90
        /*05e4*/ 	.word	0x000000ff
        /*05e8*/ 	.word	0x00000060
        /*05ec*/ 	.short	0x010b
        /*05ee*/ 	.byte	0x0d
	.zero		1


	//   ....[80]....
        /*05f0*/ 	.word	0x00004b00
        /*05f4*/ 	.word	0x000000ff
        /*05f8*/ 	.word	0x00000000
        /*05fc*/ 	.short	0x0101
        /*05fe*/ 	.byte	0x0f
	.zero		1


	//   ....[81]....
        /*0600*/ 	.word	0x00004b50
        /*0604*/ 	.word	0x000000ff
        /*0608*/ 	.word	0x00000000
        /*060c*/ 	.short	0x010a
        /*060e*/ 	.byte	0x04
	.zero		1


	//   ....[82]....
        /*0610*/ 	.word	0x00004be0
        /*0614*/ 	.word	0x000000ff
        /*0618*/ 	.word	0x00000000
        /*061c*/ 	.short	0x010a
        /*061e*/ 	.byte	0x04
	.zero		1


	//   ....[83]....
        /*0620*/ 	.word	0x00004c80
        /*0624*/ 	.word	0x00000000
        /*0628*/ 	.word	0x00000000
        /*062c*/ 	.short	0x010a
        /*062e*/ 	.byte	0xff
	.zero		1


	//   ....[84]....
        /*0630*/ 	.word	0x00004ff0
        /*0634*/ 	.word	0x00000000
        /*0638*/ 	.word	0x000000a0
        /*063c*/ 	.short	0x010a
        /*063e*/ 	.byte	0xff
	.zero		1


	//   ....[85]....
        /*0640*/ 	.word	0x00005100
        /*0644*/ 	.word	0x00000000
        /*0648*/ 	.word	0x00000000
        /*064c*/ 	.short	0x0101
        /*064e*/ 	.byte	0xff
	.zero		1


	//   ....[86]....
        /*0650*/ 	.word	0x00005b10
        /*0654*/ 	.word	0x00000002
        /*0658*/ 	.word	0x00000060
        /*065c*/ 	.short	0x010a
        /*065e*/ 	.byte	0xff
	.zero		1


	//   ....[87]....
        /*0660*/ 	.word	0x00005b50
        /*0664*/ 	.word	0x0000002c
        /*0668*/ 	.word	0x000000c0
        /*066c*/ 	.short	0x010a
        /*066e*/ 	.byte	0xff
	.zero		1


	//   ....[88]....
        /*0670*/ 	.word	0x00005c40
        /*0674*/ 	.word	0x00000002
        /*0678*/ 	.word	0x00000060
        /*067c*/ 	.short	0x010a
        /*067e*/ 	.byte	0xff
	.zero		1


	//   ....[89]....
        /*0680*/ 	.word	0x00005dd0
        /*0684*/ 	.word	0x0000002c
        /*0688*/ 	.word	0x000000c0
        /*068c*/ 	.short	0x010a
        /*068e*/ 	.byte	0xff
	.zero		1


	//   ....[90]....
        /*0690*/ 	.word	0x00006590
        /*0694*/ 	.word	0x00000000
        /*0698*/ 	.word	0x00000000
        /*069c*/ 	.short	0x0101
        /*069e*/ 	.byte	0xff
	.zero		1


	//   ....[91]....
        /*06a0*/ 	.word	0x000065a0
        /*06a4*/ 	.word	0x00000002
        /*06a8*/ 	.word	0x00000060
        /*06ac*/ 	.short	0x010a
        /*06ae*/ 	.byte	0xff
	.zero		1


	//   ....[92]....
        /*06b0*/ 	.word	0x00006660
        /*06b4*/ 	.word	0x00000002
        /*06b8*/ 	.word	0x00000060
        /*06bc*/ 	.short	0x010a
        /*06be*/ 	.byte	0xff
	.zero		1


	//   ....[93]....
        /*06c0*/ 	.word	0x000069c0
        /*06c4*/ 	.word	0x000000ff
        /*06c8*/ 	.word	0x00000000
        /*06cc*/ 	.short	0x0101
        /*06ce*/ 	.byte	0x05
	.zero		1


	//   ....[94]....
        /*06d0*/ 	.word	0x00006f50
        /*06d4*/ 	.word	0x00000000
        /*06d8*/ 	.word	0x00000000
        /*06dc*/ 	.short	0x0101
        /*06de*/ 	.byte	0xff
	.zero		1


	//   ....[95]....
        /*06e0*/ 	.word	0x000071c0
        /*06e4*/ 	.word	0x000000ff
        /*06e8*/ 	.word	0x00000000
        /*06ec*/ 	.short	0x0101
        /*06ee*/ 	.byte	0x04
	.zero		1


	//   ....[96]....
        /*06f0*/ 	.word	0x000071e0
        /*06f4*/ 	.word	0x00000002
        /*06f8*/ 	.word	0x00000110
        /*06fc*/ 	.short	0x010a
        /*06fe*/ 	.byte	0xff
	.zero		1


	//   ....[97]....
        /*0700*/ 	.word	0x00007240
        /*0704*/ 	.word	0x00000002
        /*0708*/ 	.word	0x00000030
        /*070c*/ 	.short	0x010a
        /*070e*/ 	.byte	0xff
	.zero		1


	//   ....[98]....
        /*0710*/ 	.word	0x000072a0
        /*0714*/ 	.word	0x00000002
        /*0718*/ 	.word	0x00000030
        /*071c*/ 	.short	0x010a
        /*071e*/ 	.byte	0xff
	.zero		1


	//   ....[99]....
        /*0720*/ 	.word	0x000072f0
        /*0724*/ 	.word	0x00000002
        /*0728*/ 	.word	0x000000a0
        /*072c*/ 	.short	0x010a
        /*072e*/ 	.byte	0xff
	.zero		1


	//   ....[100]....
        /*0730*/ 	.word	0x00007350
        /*0734*/ 	.word	0x00000000
        /*0738*/ 	.word	0x00000000
        /*073c*/ 	.short	0x010a
        /*073e*/ 	.byte	0xff
	.zero		1


	//   ....[101]....
        /*0740*/ 	.word	0x000073b0
        /*0744*/ 	.word	0x00000000
        /*0748*/ 	.word	0x00000000
        /*074c*/ 	.short	0x010a
        /*074e*/ 	.byte	0xff
	.zero		1


	//   ....[102]....
        /*0750*/ 	.word	0x00007410
        /*0754*/ 	.word	0x00000000
        /*0758*/ 	.word	0x00000000
        /*075c*/ 	.short	0x010a
        /*075e*/ 	.byte	0xff
	.zero		1


	//   ....[103]....
        /*0760*/ 	.word	0x00007470
        /*0764*/ 	.word	0x00000000
        /*0768*/ 	.word	0x00000000
        /*076c*/ 	.short	0x010a
        /*076e*/ 	.byte	0xff
	.zero		1


	//   ....[104]....
        /*0770*/ 	.word	0x000074d0
        /*0774*/ 	.word	0x00000000
        /*0778*/ 	.word	0x00000000
        /*077c*/ 	.short	0x010a
        /*077e*/ 	.byte	0xff
	.zero		1


	//   ....[105]....
        /*0780*/ 	.word	0x00007520
        /*0784*/ 	.word	0x00000000
        /*0788*/ 	.word	0x00000100
        /*078c*/ 	.short	0x010a
        /*078e*/ 	.byte	0xff
	.zero		1


	//   ....[106]....
        /*0790*/ 	.word	0x00007580
        /*0794*/ 	.word	0x00000000
        /*0798*/ 	.word	0x000000b0
        /*079c*/ 	.short	0x010a
        /*079e*/ 	.byte	0xff
	.zero		1


	//   ....[107]....
        /*07a0*/ 	.word	0x000075d0
        /*07a4*/ 	.word	0x00000000
        /*07a8*/ 	.word	0x000000a0
        /*07ac*/ 	.short	0x010a
        /*07ae*/ 	.byte	0xff
	.zero		1


	//   ....[108]....
        /*07b0*/ 	.word	0x00007630
        /*07b4*/ 	.word	0x00000000
        /*07b8*/ 	.word	0x000000b0
        /*07bc*/ 	.short	0x010a
        /*07be*/ 	.byte	0xff
	.zero		1


	//   ....[109]....
        /*07c0*/ 	.word	0x00007680
        /*07c4*/ 	.word	0x00000000
        /*07c8*/ 	.word	0x000000a0
        /*07cc*/ 	.short	0x010a
        /*07ce*/ 	.byte	0xff
	.zero		1


	//   ....[110]....
        /*07d0*/ 	.word	0x000076e0
        /*07d4*/ 	.word	0x00000002
        /*07d8*/ 	.word	0x000000e0
        /*07dc*/ 	.short	0x010a
        /*07de*/ 	.byte	0xff
	.zero		1


	//   ....[111]....
        /*07e0*/ 	.word	0x00007740
        /*07e4*/ 	.word	0x00000000
        /*07e8*/ 	.word	0x00000000
        /*07ec*/ 	.short	0x010a
        /*07ee*/ 	.byte	0xff
	.zero		1


	//   ....[112]....
        /*07f0*/ 	.word	0x000077a0
        /*07f4*/ 	.word	0x00000000
        /*07f8*/ 	.word	0x00000000
        /*07fc*/ 	.short	0x010a
        /*07fe*/ 	.byte	0xff
	.zero		1


	//   ....[113]....
        /*0800*/ 	.word	0x00007800
        /*0804*/ 	.word	0x00000000
        /*0808*/ 	.word	0x00000000
        /*080c*/ 	.short	0x010a
        /*080e*/ 	.byte	0xff
	.zero		1


	//   ....[114]....
        /*0810*/ 	.word	0x00007860
        /*0814*/ 	.word	0x00000000
        /*0818*/ 	.word	0x00000000
        /*081c*/ 	.short	0x010a
        /*081e*/ 	.byte	0xff
	.zero		1


	//   ....[115]....
        /*0820*/ 	.word	0x000078c0
        /*0824*/ 	.word	0x00000000
        /*0828*/ 	.word	0x00000000
        /*082c*/ 	.short	0x010a
        /*082e*/ 	.byte	0xff
	.zero		1


	//   ....[116]....
        /*0830*/ 	.word	0x00007910
        /*0834*/ 	.word	0x00000000
        /*0838*/ 	.word	0x000000a0
        /*083c*/ 	.short	0x010a
        /*083e*/ 	.byte	0xff
	.zero		1


	//   ....[117]....
        /*0840*/ 	.word	0x00007970
        /*0844*/ 	.word	0x00000000
        /*0848*/ 	.word	0x00000098
        /*084c*/ 	.short	0x010a
        /*084e*/ 	.byte	0xff
	.zero		1


	//   ....[118]....
        /*0850*/ 	.word	0x000079d0
        /*0854*/ 	.word	0x00000000
        /*0858*/ 	.word	0x00000078
        /*085c*/ 	.short	0x010a
        /*085e*/ 	.byte	0xff
	.zero		1


	//   ....[119]....
        /*0860*/ 	.word	0x00007a30
        /*0864*/ 	.word	0x00000000
        /*0868*/ 	.word	0x00000078
        /*086c*/ 	.short	0x010a
        /*086e*/ 	.byte	0xff
	.zero		1


	//   ....[120]....
        /*0870*/ 	.word	0x00007a90
        /*0874*/ 	.word	0x00000000
        /*0878*/ 	.word	0x00000000
        /*087c*/ 	.short	0x010a
        /*087e*/ 	.byte	0xff
	.zero		1


	//   ....[121]....
        /*0880*/ 	.word	0x00007af0
        /*0884*/ 	.word	0x00000000
        /*0888*/ 	.word	0x00000000
        /*088c*/ 	.short	0x010a
        /*088e*/ 	.byte	0xff
	.zero		1


	//   ....[122]....
        /*0890*/ 	.word	0x00007b40
        /*0894*/ 	.word	0x00000000
        /*0898*/ 	.word	0x000000a0
        /*089c*/ 	.short	0x010a
        /*089e*/ 	.byte	0xff
	.zero		1


	//   ....[123]....
        /*08a0*/ 	.word	0x00007b90
        /*08a4*/ 	.word	0x00000002
        /*08a8*/ 	.word	0x00000060
        /*08ac*/ 	.short	0x010a
        /*08ae*/ 	.byte	0xff
	.zero		1


	//   ....[124]....
        /*08b0*/ 	.word	0x00007be0
        /*08b4*/ 	.word	0x0000002c
        /*08b8*/ 	.word	0x000000c0
        /*08bc*/ 	.short	0x010a
        /*08be*/ 	.byte	0xff
	.zero		1


	//   ....[125]....
        /*08c0*/ 	.word	0x00007c30
        /*08c4*/ 	.word	0x00000002
        /*08c8*/ 	.word	0x00000060
        /*08cc*/ 	.short	0x010a
        /*08ce*/ 	.byte	0xff
	.zero		1


	//----- nvinfo : EIATTR_NUM_MBARRIERS
	.align		4
.L_47:
        /*08d0*/ 	.byte	0x03, 0x38
        /*08d2*/ 	.short	0x0024


	//----- nvinfo : EIATTR_EXIT_INSTR_OFFSETS
	.align		4
        /*08d4*/ 	.byte	0x04, 0x1c
        /*08d6*/ 	.short	(.L_49 - .L_48)


	//   ....[0]....
.L_48:
        /*08d8*/ 	.word	0x00002780


	//   ....[1]....
        /*08dc*/ 	.word	0x00002c70


	//   ....[2]....
        /*08e0*/ 	.word	0x00002cd0


	//   ....[3]....
        /*08e4*/ 	.word	0x00003df0


	//   ....[4]....
        /*08e8*/ 	.word	0x00004cb0


	//   ....[5]....
        /*08ec*/ 	.word	0x00004cf0


	//   ....[6]....
        /*08f0*/ 	.word	0x000070b0


	//   ....[7]....
        /*08f4*/ 	.word	0x00007130


	//   ....[8]....
        /*08f8*/ 	.word	0x00007160


	//   ....[9]....
        /*08fc*/ 	.word	0x000071d0


	//----- nvinfo : EIATTR_MAX_THREADS
	.align		4
.L_49:
        /*0900*/ 	.byte	0x04, 0x05
        /*0902*/ 	.short	(.L_51 - .L_50)
.L_50:
        /*0904*/ 	.word	0x00000100
        /*0908*/ 	.word	0x00000001
        /*090c*/ 	.word	0x00000001


	//----- nvinfo : EIATTR_CRS_STACK_SIZE
	.align		4
.L_51:
        /*0910*/ 	.byte	0x04, 0x1e
        /*0912*/ 	.short	(.L_53 - .L_52)
.L_52:
        /*0914*/ 	.word	0x00000000


	//----- nvinfo : EIATTR_CBANK_PARAM_SIZE
	.align		4
.L_53:
        /*0918*/ 	.byte	0x03, 0x19
        /*091a*/ 	.short	0x0800


	//----- nvinfo : EIATTR_PARAM_CBANK
	.align		4
        /*091c*/ 	.byte	0x04, 0x0a
        /*091e*/ 	.short	(.L_55 - .L_54)
	.align		4
.L_54:
        /*0920*/ 	.word	index@(.nv.constant0._ZN7cutlass13device_kernelINS_4gemm6kernel13GemmUniversalIN4cute5tupleIJiiiiEEENS1_10collective13CollectiveMmaINS1_35MainloopSm100TmaUmmaWarpSpecializedILi6ELi2ELi4ENS5_IJNS4_1CILi1EEESB_SB_EEEEENS5_IJNSA_ILi64EEESE_NSA_ILi128EEEEEENS_10bfloat16_tENS5_IJlSB_lEEESH_SI_NS4_8TiledMMAINS4_8MMA_AtomIJNS4_20SM100_MMA_F16BF16_SSISH_SH_fLi64ELi64ELNS4_4UMMA5MajorE0ELSN_0ELNSM_7ScaleInE0ELSO_0EEEEEENS4_6LayoutISC_NS5_IJNSA_ILi0EEESS_SS_EEEEENS5_IJNS4_10UnderscoreESV_SV_EEEEENS4_13SM90_TMA_LOADENS4_14ComposedLayoutINS4_7SwizzleILi3ELi4ELi3EEENS4_18smem_ptr_flag_bitsILi16EEENSR_INS5_IJNSA_ILi8EEESE_EEENS5_IJSE_SB_EEEEEEEvNS4_8identityESY_S18_vS19_EENS_8epilogue10collective18CollectiveEpilogueINS1B_23Sm100TmaWarpSpecializedILi3ELi2ELi16ELb1ELb0EEEJSG_NS5_IJNSR_ISE_SB_EENSR_INSA_ILi32EEESB_EEEEESH_SI_SH_SI_NS1B_6fusion15FusionCallbacksIS1F_NS1K_17LinearCombinationISH_fSH_fLNS_15FloatRoundStyleE2EEESG_S1J_JEEENS4_5SM1004TMEM4LOAD26SM100_TMEM_LOAD_16dp256b4xESY_NSZ_INS10_ILi2ELi4ELi3EEES13_NSR_INS5_IJS14_S1H_EEENS5_IJS1H_SB_EEEEEEENS4_17SM75_U32x4_LDSM_NENS4_14SM90_TMA_STOREES1Y_NS4_17SM90_U32x4_STSM_NENS4_39AutoVectorizingCopyWithAssumedAlignmentILi128EEEEEEvvEEEEvNT_6ParamsE)
        /*0924*/ 	.short	0x0380
        /*0926*/ 	.short	0x0800


	//----- nvinfo : EIATTR_SW_WAR
	.align		4
.L_55:
        /*0928*/ 	.byte	0x04, 0x36
        /*092a*/ 	.short	(.L_57 - .L_56)
.L_56:
        /*092c*/ 	.word	0x00000008
.L_57:


//--------------------- .nv.callgraph             --------------------------
	.section	.nv.callgraph,"",@"SHT_CUDA_CALLGRAPH"
	.align	4
	.sectionentsize	8
	.align		4
        /*0000*/ 	.word	0x00000000
	.align		4
        /*0004*/ 	.word	0xffffffff
	.align		4
        /*0008*/ 	.word	index@(_ZN7cutlass13device_kernelINS_4gemm6kernel13GemmUniversalIN4cute5tupleIJiiiiEEENS1_10collective13CollectiveMmaINS1_35MainloopSm100TmaUmmaWarpSpecializedILi6ELi2ELi4ENS5_IJNS4_1CILi1EEESB_SB_EEEEENS5_IJNSA_ILi64EEESE_NSA_ILi128EEEEEENS_10bfloat16_tENS5_IJlSB_lEEESH_SI_NS4_8TiledMMAINS4_8MMA_AtomIJNS4_20SM100_MMA_F16BF16_SSISH_SH_fLi64ELi64ELNS4_4UMMA5MajorE0ELSN_0ELNSM_7ScaleInE0ELSO_0EEEEEENS4_6LayoutISC_NS5_IJNSA_ILi0EEESS_SS_EEEEENS5_IJNS4_10UnderscoreESV_SV_EEEEENS4_13SM90_TMA_LOADENS4_14ComposedLayoutINS4_7SwizzleILi3ELi4ELi3EEENS4_18smem_ptr_flag_bitsILi16EEENSR_INS5_IJNSA_ILi8EEESE_EEENS5_IJSE_SB_EEEEEEEvNS4_8identityESY_S18_vS19_EENS_8epilogue10collective18CollectiveEpilogueINS1B_23Sm100TmaWarpSpecializedILi3ELi2ELi16ELb1ELb0EEEJSG_NS5_IJNSR_ISE_SB_EENSR_INSA_ILi32EEESB_EEEEESH_SI_SH_SI_NS1B_6fusion15FusionCallbacksIS1F_NS1K_17LinearCombinationISH_fSH_fLNS_15FloatRoundStyleE2EEESG_S1J_JEEENS4_5SM1004TMEM4LOAD26SM100_TMEM_LOAD_16dp256b4xESY_NSZ_INS10_ILi2ELi4ELi3EEES13_NSR_INS5_IJS14_S1H_EEENS5_IJS1H_SB_EEEEEEENS4_17SM75_U32x4_LDSM_NENS4_14SM90_TMA_STOREES1Y_NS4_17SM90_U32x4_STSM_NENS4_39AutoVectorizingCopyWithAssumedAlignmentILi128EEEEEEvvEEEEvNT_6ParamsE)
	.align		4
        /*000c*/ 	.word	index@(__assertfail)
	.align		4
        /*0010*/ 	.word	0x00000000
	.align		4
        /*0014*/ 	.word	0xfffffffe
	.align		4
        /*0018*/ 	.word	0x00000000
	.align		4
        /*001c*/ 	.word	0xfffffffd
	.align		4
        /*0020*/ 	.word	0x00000000
	.align		4
        /*0024*/ 	.word	0xfffffffc


//--------------------- .nv.constant4             --------------------------
	.section	.nv.constant4,"a",@progbits
	.align	8
	.align		8
.nv.constant4:
        /*0000*/ 	.dword	__assertfail
	.align		8
        /*0008*/ 	.dword	__unnamed_1
	.align		8
        /*0010*/ 	.dword	__unnamed_2
	.align		8
        /*0018*/ 	.dword	_ZN40_INTERNAL_f2d794ff_4_k_cu_489c36fa_120544cuda3std3__45__cpo5beginE
	.align		8
        /*0020*/ 	.dword	_ZN40_INTERNAL_f2d794ff_4_k_cu_489c36fa_120544cuda3std3__45__cpo3endE
	.align		8
        /*0028*/ 	.dword	_ZN40_INTERNAL_f2d794ff_4_k_cu_489c36fa_120544cuda3std3__45__cpo6cbeginE
	.align		8
        /*0030*/ 	.dword	_ZN40_INTERNAL_f2d794ff_4_k_cu_489c36fa_120544cuda3std3__45__cpo4cendE
	.align		8
        /*0038*/ 	.dword	_ZN40_INTERNAL_f2d794ff_4_k_cu_489c36fa_120544cuda3std3__442_GLOBAL__N__f2d794ff_4_k_cu_489c36fa_120546ignoreE
	.align		8
        /*0040*/ 	.dword	_ZN40_INTERNAL_f2d794ff_4_k_cu_489c36fa_120544cuda3std3__419piecewise_constructE
	.align		8
        /*0048*/ 	.dword	_ZN40_INTERNAL_f2d794ff_4_k_cu_489c36fa_120544cuda3std3__48in_placeE
	.align		8
        /*0050*/ 	.dword	_ZN40_INTERNAL_f2d794ff_4_k_cu_489c36fa_120544cuda3std6ranges3__45__cpo4swapE
	.align		8
        /*0058*/ 	.dword	_ZN40_INTERNAL_f2d794ff_4_k_cu_489c36fa_120544cuda3std6ranges3__45__cpo9iter_moveE
	.align		8
        /*0060*/ 	.dword	_ZN40_INTERNAL_f2d794ff_4_k_cu_489c36fa_120544cute7productE
	.align		8
        /*0068*/ 	.dword	_ZN40_INTERNAL_f2d794ff_4_k_cu_489c36fa_120544cute1_E
	.align		8
        /*0070*/ 	.dword	$str$25
	.align		8
        /*0078*/ 	.dword	$str$26
	.align		8
        /*0080*/ 	.dword	$str$27
	.align		8
        /*0088*/ 	.dword	$str$28


//--------------------- .text._ZN7cutlass13device_kernelINS_4gemm6kernel13GemmUniversalIN4cute5tupleIJiiiiEEENS1_10collective13CollectiveMmaINS1_35MainloopSm100TmaUmmaWarpSpecializedILi6ELi2ELi4ENS5_IJNS4_1CILi1EEESB_SB_EEEEENS5_IJNSA_ILi64EEESE_NSA_ILi128EEEEEENS_10bfloat16_tENS5_IJlSB_lEEESH_SI_NS4_8TiledMMAINS4_8MMA_AtomIJNS4_20SM100_MMA_F16BF16_SSISH_SH_fLi64ELi64ELNS4_4UMMA5MajorE0ELSN_0ELNSM_7ScaleInE0ELSO_0EEEEEENS4_6LayoutISC_NS5_IJNSA_ILi0EEESS_SS_EEEEENS5_IJNS4_10UnderscoreESV_SV_EEEEENS4_13SM90_TMA_LOADENS4_14ComposedLayoutINS4_7SwizzleILi3ELi4ELi3EEENS4_18smem_ptr_flag_bitsILi16EEENSR_INS5_IJNSA_ILi8EEESE_EEENS5_IJSE_SB_EEEEEEEvNS4_8identityESY_S18_vS19_EENS_8epilogue10collective18CollectiveEpilogueINS1B_23Sm100TmaWarpSpecializedILi3ELi2ELi16ELb1ELb0EEEJSG_NS5_IJNSR_ISE_SB_EENSR_INSA_ILi32EEESB_EEEEESH_SI_SH_SI_NS1B_6fusion15FusionCallbacksIS1F_NS1K_17LinearCombinationISH_fSH_fLNS_15FloatRoundStyleE2EEESG_S1J_JEEENS4_5SM1004TMEM4LOAD26SM100_TMEM_LOAD_16dp256b4xESY_NSZ_INS10_ILi2ELi4ELi3EEES13_NSR_INS5_IJS14_S1H_EEENS5_IJS1H_SB_EEEEEEENS4_17SM75_U32x4_LDSM_NENS4_14SM90_TMA_STOREES1Y_NS4_17SM90_U32x4_STSM_NENS4_39AutoVectorizingCopyWithAssumedAlignmentILi128EEEEEEvvEEEEvNT_6ParamsE --------------------------
	.section	.text._ZN7cutlass13device_kernelINS_4gemm6kernel13GemmUniversalIN4cute5tupleIJiiiiEEENS1_10collective13CollectiveMmaINS1_35MainloopSm100TmaUmmaWarpSpecializedILi6ELi2ELi4ENS5_IJNS4_1CILi1EEESB_SB_EEEEENS5_IJNSA_ILi64EEESE_NSA_ILi128EEEEEENS_10bfloat16_tENS5_IJlSB_lEEESH_SI_NS4_8TiledMMAINS4_8MMA_AtomIJNS4_20SM100_MMA_F16BF16_SSISH_SH_fLi64ELi64ELNS4_4UMMA5MajorE0ELSN_0ELNSM_7ScaleInE0ELSO_0EEEEEENS4_6LayoutISC_NS5_IJNSA_ILi0EEESS_SS_EEEEENS5_IJNS4_10UnderscoreESV_SV_EEEEENS4_13SM90_TMA_LOADENS4_14ComposedLayoutINS4_7SwizzleILi3ELi4ELi3EEENS4_18smem_ptr_flag_bitsILi16EEENSR_INS5_IJNSA_ILi8EEESE_EEENS5_IJSE_SB_EEEEEEEvNS4_8identityESY_S18_vS19_EENS_8epilogue10collective18CollectiveEpilogueINS1B_23Sm100TmaWarpSpecializedILi3ELi2ELi16ELb1ELb0EEEJSG_NS5_IJNSR_ISE_SB_EENSR_INSA_ILi32EEESB_EEEEESH_SI_SH_SI_NS1B_6fusion15FusionCallbacksIS1F_NS1K_17LinearCombinationISH_fSH_fLNS_15FloatRoundStyleE2EEESG_S1J_JEEENS4_5SM1004TMEM4LOAD26SM100_TMEM_LOAD_16dp256b4xESY_NSZ_INS10_ILi2ELi4ELi3EEES13_NSR_INS5_IJS14_S1H_EEENS5_IJS1H_SB_EEEEEEENS4_17SM75_U32x4_LDSM_NENS4_14SM90_TMA_STOREES1Y_NS4_17SM90_U32x4_STSM_NENS4_39AutoVectorizingCopyWithAssumedAlignmentILi128EEEEEEvvEEEEvNT_6ParamsE,"ax",@progbits
	.align	128
.text._ZN7cutlass13device_kernelINS_4gemm6kernel13GemmUniversalIN4cute5tupleIJiiiiEEENS1_10collective13CollectiveMmaINS1_35MainloopSm100TmaUmmaWarpSpecializedILi6ELi2ELi4ENS5_IJNS4_1CILi1EEESB_SB_EEEEENS5_IJNSA_ILi64EEESE_NSA_ILi128EEEEEENS_10bfloat16_tENS5_IJlSB_lEEESH_SI_NS4_8TiledMMAINS4_8MMA_AtomIJNS4_20SM100_MMA_F16BF16_SSISH_SH_fLi64ELi64ELNS4_4UMMA5MajorE0ELSN_0ELNSM_7ScaleInE0ELSO_0EEEEEENS4_6LayoutISC_NS5_IJNSA_ILi0EEESS_SS_EEEEENS5_IJNS4_10UnderscoreESV_SV_EEEEENS4_13SM90_TMA_LOADENS4_14ComposedLayoutINS4_7SwizzleILi3ELi4ELi3EEENS4_18smem_ptr_flag_bitsILi16EEENSR_INS5_IJNSA_ILi8EEESE_EEENS5_IJSE_SB_EEEEEEEvNS4_8identityESY_S18_vS19_EENS_8epilogue10collective18CollectiveEpilogueINS1B_23Sm100TmaWarpSpecializedILi3ELi2ELi16ELb1ELb0EEEJSG_NS5_IJNSR_ISE_SB_EENSR_INSA_ILi32EEESB_EEEEESH_SI_SH_SI_NS1B_6fusion15FusionCallbacksIS1F_NS1K_17LinearCombinationISH_fSH_fLNS_15FloatRoundStyleE2EEESG_S1J_JEEENS4_5SM1004TMEM4LOAD26SM100_TMEM_LOAD_16dp256b4xESY_NSZ_INS10_ILi2ELi4ELi3EEES13_NSR_INS5_IJS14_S1H_EEENS5_IJS1H_SB_EEEEEEENS4_17SM75_U32x4_LDSM_NENS4_14SM90_TMA_STOREES1Y_NS4_17SM90_U32x4_STSM_NENS4_39AutoVectorizingCopyWithAssumedAlignmentILi128EEEEEEvvEEEEvNT_6ParamsE:
        .type           _ZN7cutlass13device_kernelINS_4gemm6kernel13GemmUniversalIN4cute5tupleIJiiiiEEENS1_10collective13CollectiveMmaINS1_35MainloopSm100TmaUmmaWarpSpecializedILi6ELi2ELi4ENS5_IJNS4_1CILi1EEESB_SB_EEEEENS5_IJNSA_ILi64EEESE_NSA_ILi128EEEEEENS_10bfloat16_tENS5_IJlSB_lEEESH_SI_NS4_8TiledMMAINS4_8MMA_AtomIJNS4_20SM100_MMA_F16BF16_SSISH_SH_fLi64ELi64ELNS4_4UMMA5MajorE0ELSN_0ELNSM_7ScaleInE0ELSO_0EEEEEENS4_6LayoutISC_NS5_IJNSA_ILi0EEESS_SS_EEEEENS5_IJNS4_10UnderscoreESV_SV_EEEEENS4_13SM90_TMA_LOADENS4_14ComposedLayoutINS4_7SwizzleILi3ELi4ELi3EEENS4_18smem_ptr_flag_bitsILi16EEENSR_INS5_IJNSA_ILi8EEESE_EEENS5_IJSE_SB_EEEEEEEvNS4_8identityESY_S18_vS19_EENS_8epilogue10collective18CollectiveEpilogueINS1B_23Sm100TmaWarpSpecializedILi3ELi2ELi16ELb1ELb0EEEJSG_NS5_IJNSR_ISE_SB_EENSR_INSA_ILi32EEESB_EEEEESH_SI_SH_SI_NS1B_6fusion15FusionCallbacksIS1F_NS1K_17LinearCombinationISH_fSH_fLNS_15FloatRoundStyleE2EEESG_S1J_JEEENS4_5SM1004TMEM4LOAD26SM100_TMEM_LOAD_16dp256b4xESY_NSZ_INS10_ILi2ELi4ELi3EEES13_NSR_INS5_IJS14_S1H_EEENS5_IJS1H_SB_EEEEEEENS4_17SM75_U32x4_LDSM_NENS4_14SM90_TMA_STOREES1Y_NS4_17SM90_U32x4_STSM_NENS4_39AutoVectorizingCopyWithAssumedAlignmentILi128EEEEEEvvEEEEvNT_6ParamsE,@function
        .size           _ZN7cutlass13device_kernelINS_4gemm6kernel13GemmUniversalIN4cute5tupleIJiiiiEEENS1_10collective13CollectiveMmaINS1_35MainloopSm100TmaUmmaWarpSpecializedILi6ELi2ELi4ENS5_IJNS4_1CILi1EEESB_SB_EEEEENS5_IJNSA_ILi64EEESE_NSA_ILi128EEEEEENS_10bfloat16_tENS5_IJlSB_lEEESH_SI_NS4_8TiledMMAINS4_8MMA_AtomIJNS4_20SM100_MMA_F16BF16_SSISH_SH_fLi64ELi64ELNS4_4UMMA5MajorE0ELSN_0ELNSM_7ScaleInE0ELSO_0EEEEEENS4_6LayoutISC_NS5_IJNSA_ILi0EEESS_SS_EEEEENS5_IJNS4_10UnderscoreESV_SV_EEEEENS4_13SM90_TMA_LOADENS4_14ComposedLayoutINS4_7SwizzleILi3ELi4ELi3EEENS4_18smem_ptr_flag_bitsILi16EEENSR_INS5_IJNSA_ILi8EEESE_EEENS5_IJSE_SB_EEEEEEEvNS4_8identityESY_S18_vS19_EENS_8epilogue10collective18CollectiveEpilogueINS1B_23Sm100TmaWarpSpecializedILi3ELi2ELi16ELb1ELb0EEEJSG_NS5_IJNSR_ISE_SB_EENSR_INSA_ILi32EEESB_EEEEESH_SI_SH_SI_NS1B_6fusion15FusionCallbacksIS1F_NS1K_17LinearCombinationISH_fSH_fLNS_15FloatRoundStyleE2EEESG_S1J_JEEENS4_5SM1004TMEM4LOAD26SM100_TMEM_LOAD_16dp256b4xESY_NSZ_INS10_ILi2ELi4ELi3EEES13_NSR_INS5_IJS14_S1H_EEENS5_IJS1H_SB_EEEEEEENS4_17SM75_U32x4_LDSM_NENS4_14SM90_TMA_STOREES1Y_NS4_17SM90_U32x4_STSM_NENS4_39AutoVectorizingCopyWithAssumedAlignmentILi128EEEEEEvvEEEEvNT_6ParamsE,(.L_x_160 - _ZN7cutlass13device_kernelINS_4gemm6kernel13GemmUniversalIN4cute5tupleIJiiiiEEENS1_10collective13CollectiveMmaINS1_35MainloopSm100TmaUmmaWarpSpecializedILi6ELi2ELi4ENS5_IJNS4_1CILi1EEESB_SB_EEEEENS5_IJNSA_ILi64EEESE_NSA_ILi128EEEEEENS_10bfloat16_tENS5_IJlSB_lEEESH_SI_NS4_8TiledMMAINS4_8MMA_AtomIJNS4_20SM100_MMA_F16BF16_SSISH_SH_fLi64ELi64ELNS4_4UMMA5MajorE0ELSN_0ELNSM_7ScaleInE0ELSO_0EEEEEENS4_6LayoutISC_NS5_IJNSA_ILi0EEESS_SS_EEEEENS5_IJNS4_10UnderscoreESV_SV_EEEEENS4_13SM90_TMA_LOADENS4_14ComposedLayoutINS4_7SwizzleILi3ELi4ELi3EEENS4_18smem_ptr_flag_bitsILi16EEENSR_INS5_IJNSA_ILi8EEESE_EEENS5_IJSE_SB_EEEEEEEvNS4_8identityESY_S18_vS19_EENS_8epilogue10collective18CollectiveEpilogueINS1B_23Sm100TmaWarpSpecializedILi3ELi2ELi16ELb1ELb0EEEJSG_NS5_IJNSR_ISE_SB_EENSR_INSA_ILi32EEESB_EEEEESH_SI_SH_SI_NS1B_6fusion15FusionCallbacksIS1F_NS1K_17LinearCombinationISH_fSH_fLNS_15FloatRoundStyleE2EEESG_S1J_JEEENS4_5SM1004TMEM4LOAD26SM100_TMEM_LOAD_16dp256b4xESY_NSZ_INS10_ILi2ELi4ELi3EEES13_NSR_INS5_IJS14_S1H_EEENS5_IJS1H_SB_EEEEEEENS4_17SM75_U32x4_LDSM_NENS4_14SM90_TMA_STOREES1Y_NS4_17SM90_U32x4_STSM_NENS4_39AutoVectorizingCopyWithAssumedAlignmentILi128EEEEEEvvEEEEvNT_6ParamsE)
        .other          _ZN7cutlass13device_kernelINS_4gemm6kernel13GemmUniversalIN4cute5tupleIJiiiiEEENS1_10collective13CollectiveMmaINS1_35MainloopSm100TmaUmmaWarpSpecializedILi6ELi2ELi4ENS5_IJNS4_1CILi1EEESB_SB_EEEEENS5_IJNSA_ILi64EEESE_NSA_ILi128EEEEEENS_10bfloat16_tENS5_IJlSB_lEEESH_SI_NS4_8TiledMMAINS4_8MMA_AtomIJNS4_20SM100_MMA_F16BF16_SSISH_SH_fLi64ELi64ELNS4_4UMMA5MajorE0ELSN_0ELNSM_7ScaleInE0ELSO_0EEEEEENS4_6LayoutISC_NS5_IJNSA_ILi0EEESS_SS_EEEEENS5_IJNS4_10UnderscoreESV_SV_EEEEENS4_13SM90_TMA_LOADENS4_14ComposedLayoutINS4_7SwizzleILi3ELi4ELi3EEENS4_18smem_ptr_flag_bitsILi16EEENSR_INS5_IJNSA_ILi8EEESE_EEENS5_IJSE_SB_EEEEEEEvNS4_8identityESY_S18_vS19_EENS_8epilogue10collective18CollectiveEpilogueINS1B_23Sm100TmaWarpSpecializedILi3ELi2ELi16ELb1ELb0EEEJSG_NS5_IJNSR_ISE_SB_EENSR_INSA_ILi32EEESB_EEEEESH_SI_SH_SI_NS1B_6fusion15FusionCallbacksIS1F_NS1K_17LinearCombinationISH_fSH_fLNS_15FloatRoundStyleE2EEESG_S1J_JEEENS4_5SM1004TMEM4LOAD26SM100_TMEM_LOAD_16dp256b4xESY_NSZ_INS10_ILi2ELi4ELi3EEES13_NSR_INS5_IJS14_S1H_EEENS5_IJS1H_SB_EEEEEEENS4_17SM75_U32x4_LDSM_NENS4_14SM90_TMA_STOREES1Y_NS4_17SM90_U32x4_STSM_NENS4_39AutoVectorizingCopyWithAssumedAlignmentILi128EEEEEEvvEEEEvNT_6ParamsE,@"STO_CUDA_ENTRY STV_DEFAULT"
_ZN7cutlass13device_kernelINS_4gemm6kernel13GemmUniversalIN4cute5tupleIJiiiiEEENS1_10collective13CollectiveMmaINS1_35MainloopSm100TmaUmmaWarpSpecializedILi6ELi2ELi4ENS5_IJNS4_1CILi1EEESB_SB_EEEEENS5_IJNSA_ILi64EEESE_NSA_ILi128EEEEEENS_10bfloat16_tENS5_IJlSB_lEEESH_SI_NS4_8TiledMMAINS4_8MMA_AtomIJNS4_20SM100_MMA_F16BF16_SSISH_SH_fLi64ELi64ELNS4_4UMMA5MajorE0ELSN_0ELNSM_7ScaleInE0ELSO_0EEEEEENS4_6LayoutISC_NS5_IJNSA_ILi0EEESS_SS_EEEEENS5_IJNS4_10UnderscoreESV_SV_EEEEENS4_13SM90_TMA_LOADENS4_14ComposedLayoutINS4_7SwizzleILi3ELi4ELi3EEENS4_18smem_ptr_flag_bitsILi16EEENSR_INS5_IJNSA_ILi8EEESE_EEENS5_IJSE_SB_EEEEEEEvNS4_8identityESY_S18_vS19_EENS_8epilogue10collective18CollectiveEpilogueINS1B_23Sm100TmaWarpSpecializedILi3ELi2ELi16ELb1ELb0EEEJSG_NS5_IJNSR_ISE_SB_EENSR_INSA_ILi32EEESB_EEEEESH_SI_SH_SI_NS1B_6fusion15FusionCallbacksIS1F_NS1K_17LinearCombinationISH_fSH_fLNS_15FloatRoundStyleE2EEESG_S1J_JEEENS4_5SM1004TMEM4LOAD26SM100_TMEM_LOAD_16dp256b4xESY_NSZ_INS10_ILi2ELi4ELi3EEES13_NSR_INS5_IJS14_S1H_EEENS5_IJS1H_SB_EEEEEEENS4_17SM75_U32x4_LDSM_NENS4_14SM90_TMA_STOREES1Y_NS4_17SM90_U32x4_STSM_NENS4_39AutoVectorizingCopyWithAssumedAlignmentILi128EEEEEEvvEEEEvNT_6ParamsE:
[----:B------:R-:W1:Y:S01]  /*0000*/  LDC R1, c[0x0][0x37c] ;  /* 0x0000df00ff017b82 */ /* 0x000e620000000800 */
[----:B------:R-:W2:Y:S01]  /*0010*/  S2R R70, SR_TID.X ;  /* 0x0000000000467919 */ /* 0x000ea20000002100 */
[----:B------:R-:W3:Y:S01]  /*0020*/  LDCU.64 UR4, c[0x0][0x890] ;  /* 0x00011200ff0477ac */ /* 0x000ee20008000a00 */
[----:B------:R-:W-:Y:S02]  /*0030*/  PRMT R60, RZ, 0x7610, R60 ;  /* 0x00007610ff3c7816 */ /* 0x000fe4000000003c */
[----:B------:R-:W-:Y:S01]  /*0040*/  ELECT P5, URZ, PT ;  /* 0x0000000000ff782f */ /* 0x000fe200038a0000 */
[----:B------:R-:W4:Y:S01]  /*0050*/  LDCU.64 UR46, c[0x0][0x358] ;  /* 0x00006b00ff2e77ac */ /* 0x000f220008000a00 */
[----:B---3--:R-:W-:-:S04]  /*0060*/  UISETP.NE.U32.AND UP0, UPT, UR4, URZ, UPT ;  /* 0x000000ff0400728c */ /* 0x008fc8000bf05070 */
[----:B------:R-:W-:Y:S01]  /*0070*/  UISETP.NE.AND.EX UP0, UPT, UR5, URZ, UPT, UP0 ;  /* 0x000000ff0500728c */ /* 0x000fe2000bf05300 */
[----:B--2---:R-:W-:-:S05]  /*0080*/  SHF.R.U32.HI R65, RZ, 0x5, R70 ;  /* 0x00000005ff417819 */ /* 0x004fca0000011646 */
[----:B------:R-:W2:Y:S02]  /*0090*/  SHFL.IDX PT, R0, R65, RZ, 0x1f ;  /* 0x00001fff41007589 */ /* 0x000ea400000e0000 */
[----:B--2---:R-:W-:Y:S01]  /*00a0*/  R2UR UR8, R0 ;  /* 0x00000000000872ca */ /* 0x004fe200000e0000 */
[----:B-1--4-:R-:W-:-:S14]  /*00b0*/  BRA.U UP0, `(.L_x_0) ;  /* 0x00000001002c7547 */ /* 0x012fdc000b800000 */
[----:B------:R-:W1:Y:S02]  /*00c0*/  LDCU.64 UR6, c[0x0][0x888] ;  /* 0x00011100ff0677ac */ /* 0x000e640008000a00 */
[----:B-1----:R-:W-:-:S04]  /*00d0*/  UISETP.NE.U32.AND UP0, UPT, UR6, URZ, UPT ;  /* 0x000000ff0600728c */ /* 0x002fc8000bf05070 */
[----:B------:R-:W-:-:S09]  /*00e0*/  UISETP.NE.AND.EX UP0, UPT, UR7, URZ, UPT, UP0 ;  /* 0x000000ff0700728c */ /* 0x000fd2000bf05300 */
[----:B------:R-:W-:Y:S05]  /*00f0*/  BRA.U !UP0, `(.L_x_1) ;  /* 0x0000000108107547 */ /* 0x000fea000b800000 */
[----:B------:R-:W1:Y:S02]  /*0100*/  LDC.64 R2, c[0x0][0x888] ;  /* 0x00022200ff027b82 */ /* 0x000e640000000a00 */
[----:B-1----:R1:W5:Y:S01]  /*0110*/  LDG.E R35, desc[UR46][R2.64] ;  /* 0x0000002e02237981 */ /* 0x002362000c1e1900 */
[----:B------:R-:W-:Y:S01]  /*0120*/  HFMA2 R60, -RZ, RZ, 0, 5.9604644775390625e-08 ;  /* 0x00000001ff3c7431 */ /* 0x000fe200000001ff */
[----:B------:R-:W-:Y:S05]  /*0130*/  BRA `(.L_x_0) ;  /* 0x00000000000c7947 */ /* 0x000fea0003800000 */
.L_x_1:
[----:B------:R-:W1:Y:S01]  /*0140*/  LDCU UR6, c[0x0][0x880] ;  /* 0x00011000ff0677ac */ /* 0x000e620008000800 */
[----:B------:R-:W-:Y:S01]  /*0150*/  HFMA2 R60, -RZ, RZ, 0, 5.9604644775390625e-08 ;  /* 0x00000001ff3c7431 */ /* 0x000fe200000001ff */
[----:B-1----:R-:W-:-:S07]  /*0160*/  MOV R35, UR6 ;  /* 0x0000000600237c02 */ /* 0x002fce0008000f00 */
.L_x_0:
[----:B------:R-:W2:Y:S02]  /*0170*/  LDCU.64 UR6, c[0x0][0x8b0] ;  /* 0x00011600ff0677ac */ /* 0x000ea40008000a00 */
[----:B--2---:R-:W-:-:S04]  /*0180*/  UISETP.NE.U32.AND UP0, UPT, UR6, URZ, UPT ;  /* 0x000000ff0600728c */ /* 0x004fc8000bf05070 */
[----:B------:R-:W-:-:S09]  /*0190*/  UISETP.NE.AND.EX UP0, UPT, UR7, URZ, UPT, UP0 ;  /* 0x000000ff0700728c */ /* 0x000fd2000bf05300 */
[----:B------:R-:W-:Y:S05]  /*01a0*/  BRA.U UP0, `(.L_x_2) ;  /* 0x0000000100247547 */ /* 0x000fea000b800000 */
[----:B------:R-:W2:Y:S02]  /*01b0*/  LDCU.64 UR6, c[0x0][0x8a8] ;  /* 0x00011500ff0677ac */ /* 0x000ea40008000a00 */
[----:B--2---:R-:W-:-:S04]  /*01c0*/  UISETP.NE.U32.AND UP0, UPT, UR6, URZ, UPT ;  /* 0x000000ff0600728c */ /* 0x004fc8000bf05070 */
[----:B------:R-:W-:-:S09]  /*01d0*/  UISETP.NE.AND.EX UP0, UPT, UR7, URZ, UPT, UP0 ;  /* 0x000000ff0700728c */ /* 0x000fd2000bf05300 */
[----:B------:R-:W-:Y:S05]  /*01e0*/  BRA.U !UP0, `(.L_x_3) ;  /* 0x00000001080c7547 */ /* 0x000fea000b800000 */
[----:B-1----:R-:W1:Y:S02]  /*01f0*/  LDC.64 R2, c[0x0][0x8a8] ;  /* 0x00022a00ff027b82 */ /* 0x002e640000000a00 */
[----:B-1----:R2:W5:Y:S01]  /*0200*/  LDG.E R33, desc[UR46][R2.64] ;  /* 0x0000002e02217981 */ /* 0x002562000c1e1900 */
[----:B------:R-:W-:Y:S05]  /*0210*/  BRA `(.L_x_2) ;  /* 0x0000000000087947 */ /* 0x000fea0003800000 */
.L_x_3:
[----:B------:R-:W2:Y:S02]  /*0220*/  LDCU UR6, c[0x0][0x8a0] ;  /* 0x00011400ff0677ac */ /* 0x000ea40008000800 */
[----:B--2---:R-:W-:Y:S02]  /*0230*/  MOV R33, UR6 ;  /* 0x0000000600217c02 */ /* 0x004fe40008000f00 */
.L_x_2:
[----:B------:R-:W-:Y:S01]  /*0240*/  IMAD.U32 R0, RZ, RZ, UR8 ;  /* 0x00000008ff007e24 */ /* 0x000fe2000f8e00ff */
[----:B------:R-:W-:Y:S04]  /*0250*/  BSSY.RECONVERGENT B0, `(.L_x_4) ;  /* 0x000000c000007945 */ /* 0x000fe80003800200 */
[C---:B------:R-:W-:Y:S02]  /*0260*/  ISETP.NE.OR P1, PT, R0.reuse, 0x1, !P5 ;  /* 0x000000010000780c */ /* 0x040fe40006f25670 */
[----:B------:R-:W-:-:S11]  /*0270*/  ISETP.NE.OR P0, PT, R0, 0x3, !P5 ;  /* 0x000000030000780c */ /* 0x000fd60006f05670 */
[----:B------:R-:W-:Y:S05]  /*0280*/  @P1 BRA `(.L_x_5) ;  /* 0x0000000000201947 */ /* 0x000fea0003800000 */
[----:B------:R-:W3:Y:S02]  /*0290*/  LDCU.64 UR6, c[0x0][0x348] ;  /* 0x00006900ff0677ac */ /* 0x000ee40008000a00 */
[----:B---3--:R-:W-:Y:S02]  /*02a0*/  UIADD3 UR10, UP1, UPT, UR6, 0x80, URZ ;  /* 0x00000080060a7890 */ /* 0x008fe4000ff3e0ff */
[----:B------:R-:W-:Y:S02]  /*02b0*/  UIADD3 UR6, UP0, UPT, UR6, 0x180, URZ ;  /* 0x0000018006067890 */ /* 0x000fe4000ff1e0ff */
[----:B------:R-:W-:Y:S02]  /*02c0*/  UIADD3.X UR11, UPT, UPT, URZ, UR7, URZ, UP1, !UPT ;  /* 0x00000007ff0b7290 */ /* 0x000fe40008ffe4ff */
[----:B------:R-:W-:-:S07]  /*02d0*/  UIADD3.X UR7, UPT, UPT, URZ, UR7, URZ, UP0, !UPT ;  /* 0x00000007ff077290 */ /* 0x000fce00087fe4ff */
[----:B------:R3:W-:Y:S02]  /*02e0*/  UTMACCTL.PF [UR10] ;  /* 0x000000000a0079b9 */ /* 0x0007e40008040000 */
[----:B------:R3:W-:Y:S02]  /*02f0*/  UTMACCTL.PF [UR6] ;  /* 0x00000000060079b9 */ /* 0x0007e40008040000 */
[----:B---3--:R-:W-:Y:S01]  /*0300*/  NOP ;  /* 0x0000000000007918 */ /* 0x008fe20000000000 */
.L_x_5:
[----:B------:R-:W-:Y:S05]  /*0310*/  BSYNC.RECONVERGENT B0 ;  /* 0x0000000000007941 */ /* 0x000fea0003800200 */
.L_x_4:
[----:B------:R-:W-:Y:S04]  /*0320*/  BSSY.RECONVERGENT B0, `(.L_x_6) ;  /* 0x000000a000007945 */ /* 0x000fe80003800200 */
        /* <DEDUP_REMOVED lines=9> */
.L_x_7:
[----:B------:R-:W-:Y:S05]  /*03c0*/  BSYNC.RECONVERGENT B0 ;  /* 0x0000000000007941 */ /* 0x000fea0003800200 */
.L_x_6:
[----:B------:R-:W3:Y:S01]  /*03d0*/  LDCU.64 UR6, c[0x0][0x888] ;  /* 0x00011100ff0677ac */ /* 0x000ee20008000a00 */
[----:B------:R-:W-:Y:S02]  /*03e0*/  UISETP.EQ.U32.AND UP1, UPT, UR4, URZ, UPT ;  /* 0x000000ff0400728c */ /* 0x000fe4000bf22070 */
[----:B------:R-:W-:Y:S02]  /*03f0*/  UPLOP3.LUT UP2, UPT, UPT, UPT, UPT, 0x80, 0x8 ;  /* 0x000000000008789c */ /* 0x000fe40003f4f070 */
[----:B---3--:R-:W-:-:S04]  /*0400*/  UISETP.NE.U32.AND UP0, UPT, UR6, URZ, UPT ;  /* 0x000000ff0600728c */ /* 0x008fc8000bf05070 */
[----:B------:R-:W-:-:S04]  /*0410*/  UISETP.NE.AND.EX UP0, UPT, UR7, URZ, UPT, UP0 ;  /* 0x000000ff0700728c */ /* 0x000fc8000bf05300 */
[----:B------:R-:W-:-:S04]  /*0420*/  UISETP.EQ.OR.EX UP3, UPT, UR5, URZ, !UP0, UP1 ;  /* 0x000000ff0500728c */ /* 0x000fc8000c762710 */
[----:B------:R-:W-:-:S05]  /*0430*/  UP2UR UR53, UPR, URZ, 0x8 ;  /* 0x00000008ff357883 */ /* 0x000fca0008000000 */
[----:B------:R-:W-:Y:S07]  /*0440*/  BRA.U !UP3, `(.L_x_8) ;  /* 0x000000010b207547 */ /* 0x000fee000b800000 */
[----:B------:R-:W-:Y:S01]  /*0450*/  UISETP.NE.U32.AND UP2, UPT, UR4, URZ, UPT ;  /* 0x000000ff0400728c */ /* 0x000fe2000bf45070 */
[----:B-----5:R-:W-:Y:S01]  /*0460*/  FSETP.NEU.AND P0, PT, R35, RZ, PT ;  /* 0x000000ff2300720b */ /* 0x020fe20003f0d000 */
[----:B------:R-:W-:Y:S02]  /*0470*/  USEL UR4, URZ, 0xffffffff, UP0 ;  /* 0xffffffffff047887 */ /* 0x000fe40008000000 */
[----:B------:R-:W-:-:S10]  /*0480*/  UISETP.NE.AND.EX UP2, UPT, UR5, URZ, UPT, UP2 ;  /* 0x000000ff0500728c */ /* 0x000fd4000bf45320 */
[----:B------:R-:W-:Y:S01]  /*0490*/  VOTEU.ANY UP1, P0 ;  /* 0x0000000000ff7886 */ /* 0x000fe20000020100 */
[----:B------:R-:W-:-:S04]  /*04a0*/  @!UP2 USEL UR4, URZ, 0xffffffff, UP1 ;  /* 0xffffffffff04a887 */ /* 0x000fc80008800000 */
[----:B------:R-:W-:-:S04]  /*04b0*/  ULOP3.LUT UR4, UR4, 0x1, URZ, 0xc0, !UPT ;  /* 0x0000000104047892 */ /* 0x000fc8000f8ec0ff */
[----:B------:R-:W-:-:S11]  /*04c0*/  UISETP.NE.U32.AND UP2, UPT, UR4, 0x1, UPT ;  /* 0x000000010400788c */ /* 0x000fd6000bf45070 */
.L_x_8:
[----:B-12---:R-:W1:Y:S01]  /*04d0*/  SHFL.IDX PT, R2, R65, RZ, 0x1f ;  /* 0x00001fff41027589 */ /* 0x006e6200000e0000 */
[----:B------:R-:W-:-:S04]  /*04e0*/  UISETP.NE.AND UP1, UPT, UR8, 0x2, UPT ;  /* 0x000000020800788c */ /* 0x000fc8000bf25270 */
[----:B------:R-:W-:Y:S01]  /*04f0*/  USEL UR6, URZ, 0x1, UP1 ;  /* 0x00000001ff067887 */ /* 0x000fe20008800000 */
[----:B-1----:R-:W-:-:S13]  /*0500*/  ISETP.NE.AND P0, PT, R2, RZ, PT ;  /* 0x000000ff0200720c */ /* 0x002fda0003f05270 */
[----:B------:R-:W-:Y:S05]  /*0510*/  @P0 BRA `(.L_x_9) ;  /* 0x0000000000580947 */ /* 0x000fea0003800000 */
[----:B------:R-:W1:Y:S01]  /*0520*/  S2UR UR5, SR_CgaCtaId ;  /* 0x00000000000579c3 */ /* 0x000e620000008800 */
[----:B------:R-:W-:Y:S01]  /*0530*/  UMOV UR7, 0x400 ;  /* 0x0000040000077882 */ /* 0x000fe20000000000 */
[----:B------:R-:W-:Y:S01]  /*0540*/  UMOV UR4, 0x1 ;  /* 0x0000000100047882 */ /* 0x000fe20000000000 */
[----:B------:R-:W-:Y:S01]  /*0550*/  ELECT P0, URZ, PT ;  /* 0x0000000000ff782f */ /* 0x000fe20003800000 */
[----:B------:R-:W-:-:S04]  /*0560*/  UIADD3 UR10, UPT, UPT, -UR4, 0x100000, URZ ;  /* 0x00100000040a7890 */ /* 0x000fc8000fffe1ff */
[----:B------:R-:W-:Y:S02]  /*0570*/  USHF.L.U32 UR11, UR10, 0xb, URZ ;  /* 0x0000000b0a0b7899 */ /* 0x000fe400080006ff */
[----:B------:R-:W-:Y:S02]  /*0580*/  USHF.L.U32 UR10, UR10, 0x1, URZ ;  /* 0x000000010a0a7899 */ /* 0x000fe400080006ff */
[----:B-1----:R-:W-:Y:S01]  /*0590*/  ULEA UR5, UR5, UR7, 0x18 ;  /* 0x0000000705057291 */ /* 0x002fe2000f8ec0ff */
[----:B------:R-:W1:Y:S11]  /*05a0*/  FENCE.VIEW.ASYNC.S ;  /* 0x00000000000073c6 */ /* 0x000e760000000000 */
[----:B-1----:R1:W2:Y:S01]  /*05b0*/  SYNCS.EXCH.64 URZ, [UR5], UR10 ;  /* 0x0000000a05ff75b2 */ /* 0x0022a20008000100 */
[----:B------:R1:W3:Y:S01]  /*05c0*/  SYNCS.EXCH.64 URZ, [UR5+0x30], UR10 ;  /* 0x0000300a05ff75b2 */ /* 0x0002e20008000100 */
[----:B------:R1:W4:Y:S01]  /*05d0*/  SYNCS.EXCH.64 URZ, [UR5+0x8], UR10 ;  /* 0x0000080a05ff75b2 */ /* 0x0003220008000100 */
[----:B------:R1:W1:Y:S01]  /*05e0*/  SYNCS.EXCH.64 URZ, [UR5+0x38], UR10 ;  /* 0x0000380a05ff75b2 */ /* 0x0002620008000100 */
        /* <DEDUP_REMOVED lines=8> */
[----:B------:R-:W-:Y:S01]  /*0670*/  NOP ;  /* 0x0000000000007918 */ /* 0x000fe20000000000 */
.L_x_9:
[----:B------:R-:W2:Y:S01]  /*0680*/  SHFL.IDX PT, R2, R65, RZ, 0x1f ;  /* 0x00001fff41027589 */ /* 0x000ea200000e0000 */
[----:B------:R-:W-:Y:S01]  /*0690*/  NOP ;  /* 0x0000000000007918 */ /* 0x000fe20000000000 */
[----:B--2---:R-:W-:-:S13]  /*06a0*/  ISETP.NE.AND P0, PT, R2, 0x1, PT ;  /* 0x000000010200780c */ /* 0x004fda0003f05270 */
[----:B------:R-:W-:Y:S05]  /*06b0*/  @P0 BRA `(.L_x_10) ;  /* 0x0000000000500947 */ /* 0x000fea0003800000 */
[----:B------:R-:W2:Y:S01]  /*06c0*/  S2UR UR7, SR_CgaCtaId ;  /* 0x00000000000779c3 */ /* 0x000ea20000008800 */
[----:B------:R-:W-:Y:S01]  /*06d0*/  UMOV UR9, 0x400 ;  /* 0x0000040000097882 */ /* 0x000fe20000000000 */
[----:B-1----:R-:W-:Y:S01]  /*06e0*/  UMOV UR5, 0x20 ;  /* 0x0000002000057882 */ /* 0x002fe20000000000 */
[----:B------:R-:W-:Y:S01]  /*06f0*/  UMOV UR4, 0x80 ;  /* 0x0000008000047882 */ /* 0x000fe20000000000 */
[----:B------:R-:W-:-:S04]  /*0700*/  UIADD3 UR10, UPT, UPT, -UR5, 0x100000, URZ ;  /* 0x00100000050a7890 */ /* 0x000fc8000fffe1ff */
[----:B------:R-:W-:Y:S02]  /*0710*/  USHF.L.U32 UR11, UR10, 0xb, URZ ;  /* 0x0000000b0a0b7899 */ /* 0x000fe400080006ff */
[----:B------:R-:W-:Y:S02]  /*0720*/  USHF.L.U32 UR10, UR10, 0x1, URZ ;  /* 0x000000010a0a7899 */ /* 0x000fe400080006ff */
[----:B------:R-:W-:-:S04]  /*0730*/  UIADD3 UR4, UPT, UPT, -UR4, 0x100000, URZ ;  /* 0x0010000004047890 */ /* 0x000fc8000fffe1ff */
[----:B------:R-:W-:Y:S02]  /*0740*/  USHF.L.U32 UR5, UR4, 0xb, URZ ;  /* 0x0000000b04057899 */ /* 0x000fe400080006ff */
[----:B------:R-:W-:Y:S01]  /*0750*/  USHF.L.U32 UR4, UR4, 0x1, URZ ;  /* 0x0000000104047899 */ /* 0x000fe200080006ff */
[----:B------:R-:W-:Y:S01]  /*0760*/  ELECT P0, URZ, PT ;  /* 0x0000000000ff782f */ /* 0x000fe20003800000 */
[----:B--2---:R-:W-:Y:S01]  /*0770*/  ULEA UR7, UR7, UR9, 0x18 ;  /* 0x0000000907077291 */ /* 0x004fe2000f8ec0ff */
[----:B------:R-:W1:Y:S11]  /*0780*/  FENCE.VIEW.ASYNC.S ;  /* 0x00000000000073c6 */ /* 0x000e760000000000 */
[----:B-1----:R2:W1:Y:S01]  /*0790*/  SYNCS.EXCH.64 URZ, [UR7+0x60], UR10 ;  /* 0x0000600a07ff75b2 */ /* 0x0024620008000100 */
[----:B------:R2:W1:Y:S01]  /*07a0*/  SYNCS.EXCH.64 URZ, [UR7+0x78], UR4 ;  /* 0x0000780407ff75b2 */ /* 0x0004620008000100 */
[----:B------:R2:W1:Y:S01]  /*07b0*/  SYNCS.EXCH.64 URZ, [UR7+0x68], UR10 ;  /* 0x0000680a07ff75b2 */ /* 0x0004620008000100 */
[----:B------:R2:W1:Y:S01]  /*07c0*/  SYNCS.EXCH.64 URZ, [UR7+0x80], UR4 ;  /* 0x0000800407ff75b2 */ /* 0x0004620008000100 */
[----:B------:R2:W1:Y:S01]  /*07d0*/  SYNCS.EXCH.64 URZ, [UR7+0x70], UR10 ;  /* 0x0000700a07ff75b2 */ /* 0x0004620008000100 */
[----:B------:R2:W1:Y:S02]  /*07e0*/  SYNCS.EXCH.64 URZ, [UR7+0x88], UR4 ;  /* 0x0000880407ff75b2 */ /* 0x0004640008000100 */
[----:B--2---:R-:W-:Y:S01]  /*07f0*/  NOP ;  /* 0x0000000000007918 */ /* 0x004fe20000000000 */
.L_x_10:
[----:B------:R-:W2:Y:S01]  /*0800*/  SHFL.IDX PT, R2, R65, RZ, 0x1f ;  /* 0x00001fff41027589 */ /* 0x000ea200000e0000 */
[----:B------:R-:W-:Y:S01]  /*0810*/  NOP ;  /* 0x0000000000007918 */ /* 0x000fe20000000000 */
[----:B--2---:R-:W-:-:S13]  /*0820*/  ISETP.NE.AND P0, PT, R2, 0x3, PT ;  /* 0x000000030200780c */ /* 0x004fda0003f05270 */
[----:B------:R-:W-:Y:S05]  /*0830*/  @P0 BRA `(.L_x_11) ;  /* 0x0000000000300947 */ /* 0x000fea0003800000 */
[----:B-1----:R-:W1:Y:S01]  /*0840*/  S2UR UR5, SR_CgaCtaId ;  /* 0x00000000000579c3 */ /* 0x002e620000008800 */
        /* <DEDUP_REMOVED lines=8> */
[----:B-1----:R2:W1:Y:S01]  /*08d0*/  SYNCS.EXCH.64 URZ, [UR5+0x90], UR10 ;  /* 0x0000900a05ff75b2 */ /* 0x0024620008000100 */
[----:B------:R2:W1:Y:S02]  /*08e0*/  SYNCS.EXCH.64 URZ, [UR5+0x98], UR10 ;  /* 0x0000980a05ff75b2 */ /* 0x0004640008000100 */
[----:B--2---:R-:W-:Y:S01]  /*08f0*/  NOP ;  /* 0x0000000000007918 */ /* 0x004fe20000000000 */
.L_x_11:
[----:B------:R-:W2:Y:S01]  /*0900*/  SHFL.IDX PT, R2, R65, RZ, 0x1f ;  /* 0x00001fff41027589 */ /* 0x000ea200000e0000 */
[----:B------:R-:W-:Y:S01]  /*0910*/  NOP ;  /* 0x0000000000007918 */ /* 0x000fe20000000000 */
[----:B--2---:R-:W-:-:S13]  /*0920*/  ISETP.NE.AND P0, PT, R2, 0x4, PT ;  /* 0x000000040200780c */ /* 0x004fda0003f05270 */
[----:B------:R-:W-:Y:S05]  /*0930*/  @P0 BRA `(.L_x_12) ;  /* 0x00000000004c0947 */ /* 0x000fea0003800000 */
[----:B-1----:R-:W1:Y:S01]  /*0940*/  S2UR UR5, SR_CgaCtaId ;  /* 0x00000000000579c3 */ /* 0x002e620000008800 */
[----:B------:R-:W-:Y:S01]  /*0950*/  UMOV UR9, 0x100 ;  /* 0x0000010000097882 */ /* 0x000fe20000000000 */
[----:B------:R-:W-:Y:S01]  /*0960*/  UMOV UR7, 0x400 ;  /* 0x0000040000077882 */ /* 0x000fe20000000000 */
[----:B------:R-:W-:Y:S01]  /*0970*/  USEL UR9, UR9, 0xe0, UP2 ;  /* 0x000000e009097887 */ /* 0x000fe20009000000 */
[----:B------:R-:W-:Y:S01]  /*0980*/  UMOV UR4, 0x1 ;  /* 0x0000000100047882 */ /* 0x000fe20000000000 */
[----:B------:R-:W-:Y:S01]  /*0990*/  ELECT P0, URZ, PT ;  /* 0x0000000000ff782f */ /* 0x000fe20003800000 */
[----:B------:R-:W-:-:S04]  /*09a0*/  UIADD3 UR10, UPT, UPT, -UR4, 0x100000, URZ ;  /* 0x00100000040a7890 */ /* 0x000fc8000fffe1ff */
[----:B------:R-:W-:Y:S02]  /*09b0*/  USHF.L.U32 UR11, UR10, 0xb, URZ ;  /* 0x0000000b0a0b7899 */ /* 0x000fe400080006ff */
[----:B------:R-:W-:Y:S02]  /*09c0*/  USHF.L.U32 UR10, UR10, 0x1, URZ ;  /* 0x000000010a0a7899 */ /* 0x000fe400080006ff */
[----:B------:R-:W-:-:S04]  /*09d0*/  UIADD3 UR12, UPT, UPT, -UR9, 0x100000, URZ ;  /* 0x00100000090c7890 */ /* 0x000fc8000fffe1ff */
[----:B------:R-:W-:Y:S02]  /*09e0*/  USHF.L.U32 UR13, UR12, 0xb, URZ ;  /* 0x0000000b0c0d7899 */ /* 0x000fe400080006ff */
[----:B------:R-:W-:Y:S02]  /*09f0*/  USHF.L.U32 UR12, UR12, 0x1, URZ ;  /* 0x000000010c0c7899 */ /* 0x000fe400080006ff */
[----:B-1----:R-:W-:Y:S01]  /*0a00*/  ULEA UR5, UR5, UR7, 0x18 ;  /* 0x0000000705057291 */ /* 0x002fe2000f8ec0ff */
[----:B------:R-:W1:Y:S11]  /*0a10*/  FENCE.VIEW.ASYNC.S ;  /* 0x00000000000073c6 */ /* 0x000e760000000000 */
[----:B-1----:R2:W1:Y:S01]  /*0a20*/  SYNCS.EXCH.64 URZ, [UR5+0xa0], UR10 ;  /* 0x0000a00a05ff75b2 */ /* 0x0024620008000100 */
[----:B------:R2:W1:Y:S01]  /*0a30*/  SYNCS.EXCH.64 URZ, [UR5+0xb0], UR12 ;  /* 0x0000b00c05ff75b2 */ /* 0x0004620008000100 */
[----:B------:R2:W1:Y:S01]  /*0a40*/  SYNCS.EXCH.64 URZ, [UR5+0xa8], UR10 ;  /* 0x0000a80a05ff75b2 */ /* 0x0004620008000100 */
[----:B------:R2:W1:Y:S02]  /*0a50*/  SYNCS.EXCH.64 URZ, [UR5+0xb8], UR12 ;  /* 0x0000b80c05ff75b2 */ /* 0x0004640008000100 */
[----:B--2---:R-:W-:Y:S01]  /*0a60*/  NOP ;  /* 0x0000000000007918 */ /* 0x004fe20000000000 */
.L_x_12:
        /* <DEDUP_REMOVED lines=22> */
[----:B------:R2:W1:Y:S01]  /*0bd0*/  SYNCS.EXCH.64 URZ, [UR7+0xf0], UR4 ;  /* 0x0000f00407ff75b2 */ /* 0x0004620008000100 */
[----:B------:R2:W1:Y:S01]  /*0be0*/  SYNCS.EXCH.64 URZ, [UR7+0xd8], UR10 ;  /* 0x0000d80a07ff75b2 */ /* 0x0004620008000100 */
[----:B------:R2:W1:Y:S02]  /*0bf0*/  SYNCS.EXCH.64 URZ, [UR7+0xf8], UR4 ;  /* 0x0000f80407ff75b2 */ /* 0x0004640008000100 */
[----:B--2---:R-:W-:Y:S01]  /*0c00*/  NOP ;  /* 0x0000000000007918 */ /* 0x004fe20000000000 */
.L_x_13:
        /* <DEDUP_REMOVED lines=18> */
.L_x_14:
[----:B-1----:R-:W1:Y:S01]  /*0d30*/  S2UR UR5, SR_CTAID.X ;  /* 0x00000000000579c3 */ /* 0x002e620000002500 */
[----:B------:R-:W-:-:S05]  /*0d40*/  CS2R.32 R59, SR_CgaSize ;  /* 0x00000000003b7805 */ /* 0x000fca0000008a00 */
[----:B------:R-:W-:-:S05]  /*0d50*/  IMAD R59, R59, -0xa0, RZ ;  /* 0xffffff603b3b7824 */ /* 0x000fca00078e02ff */
[----:B------:R-:W-:-:S14]  /*0d60*/  R2UR UR9, R59 ;  /* 0x000000003b0972ca */ /* 0x000fdc00000e0000 */
[----:B------:R-:W2:Y:S01]  /*0d70*/  LDCU UR9, c[0x0][UR9+0x2b0] ;  /* 0x00005600090977ac */ /* 0x000ea20008000800 */
[----:B------:R-:W-:Y:S01]  /*0d80*/  NOP ;  /* 0x0000000000007918 */ /* 0x000fe20000000000 */
[----:B------:R-:W-:-:S05]  /*0d90*/  CS2R.32 R59, SR_CgaSize ;  /* 0x00000000003b7805 */ /* 0x000fca0000008a00 */
[----:B------:R-:W-:-:S05]  /*0da0*/  IMAD R59, R59, -0xa0, RZ ;  /* 0xffffff603b3b7824 */ /* 0x000fca00078e02ff */
[----:B------:R-:W-:-:S14]  /*0db0*/  R2UR UR7, R59 ;  /* 0x000000003b0772ca */ /* 0x000fdc00000e0000 */
[----:B------:R-:W3:Y:S01]  /*0dc0*/  LDCU UR7, c[0x0][UR7+0x2b4] ;  /* 0x00005680070777ac */ /* 0x000ee20008000800 */
[----:B------:R-:W4:Y:S08]  /*0dd0*/  S2UR UR4, SR_CTAID.Y ;  /* 0x00000000000479c3 */ /* 0x000f300000002600 */
[----:B------:R-:W3:Y:S01]  /*0de0*/  LDC R10, c[0x0][0xb24] ;  /* 0x0002c900ff0a7b82 */ /* 0x000ee20000000800 */
[----:B-1----:R-:W-:-:S02]  /*0df0*/  I2FP.F32.U32 R59, UR5 ;  /* 0x00000005003b7c45 */ /* 0x002fc40008201000 */
[----:B------:R-:W-:-:S05]  /*0e00*/  CS2R.32 R3, SR_CgaSize ;  /* 0x0000000000037805 */ /* 0x000fca0000008a00 */
[----:B------:R-:W-:-:S06]  /*0e10*/  IMAD R3, R3, -0xa0, RZ ;  /* 0xffffff6003037824 */ /* 0x000fcc00078e02ff */
[----:B------:R-:W1:Y:S01]  /*0e20*/  LDC R3, c[0x0][R3+0x2a0] ;  /* 0x0000a80003037b82 */ /* 0x000e620000000800 */
[----:B------:R-:W-:Y:S01]  /*0e30*/  MOV R21, UR5 ;  /* 0x0000000500157c02 */ /* 0x000fe20008000f00 */
[----:B--2---:R-:W-:Y:S01]  /*0e40*/  FMUL R59, R59, UR9 ;  /* 0x000000093b3b7c20 */ /* 0x004fe20008400000 */
[----:B----4-:R-:W-:Y:S02]  /*0e50*/  I2FP.F32.U32 R58, UR4 ;  /* 0x00000004003a7c45 */ /* 0x010fe40008201000 */
[----:B------:R-:W-:-:S05]  /*0e60*/  CS2R.32 R2, SR_CgaSize ;  /* 0x0000000000027805 */ /* 0x000fca0000008a00 */
[----:B------:R-:W-:-:S06]  /*0e70*/  IMAD R2, R2, -0xa0, RZ ;  /* 0xffffff6002027824 */ /* 0x000fcc00078e02ff */
[----:B------:R-:W2:Y:S01]  /*0e80*/  LDC R2, c[0x0][R2+0x2a4] ;  /* 0x0000a90002027b82 */ /* 0x000ea20000000800 */
[----:B------:R-:W-:Y:S01]  /*0e90*/  MOV R20, UR4 ;  /* 0x0000000400147c02 */ /* 0x000fe20008000f00 */
[----:B------:R-:W4:Y:S01]  /*0ea0*/  F2I.U32.TRUNC.NTZ R59, R59 ;  /* 0x0000003b003b7305 */ /* 0x000f22000020f000 */
[----:B---3--:R-:W-:-:S05]  /*0eb0*/  FMUL R58, R58, UR7 ;  /* 0x000000073a3a7c20 */ /* 0x008fca0008400000 */
[----:B------:R-:W-:Y:S01]  /*0ec0*/  BAR.SYNC.DEFER_BLOCKING 0x0 ;  /* 0x0000000000007b1d */ /* 0x000fe20000010000 */
[----:B------:R-:W-:-:S05]  /*0ed0*/  ISETP.GE.AND P0, PT, R10, 0x1, PT ;  /* 0x000000010a00780c */ /* 0x000fca0003f06270 */
[----:B------:R-:W3:Y:S02]  /*0ee0*/  F2I.U32.TRUNC.NTZ R58, R58 ;  /* 0x0000003a003a7305 */ /* 0x000ee4000020f000 */
[----:B------:R-:W2:Y:S01]  /*0ef0*/  S2UR UR36, SR_CTAID.Z ;  /* 0x00000000002479c3 */ /* 0x000ea20000002700 */
[----:B----4-:R-:W-:-:S05]  /*0f00*/  IADD3 R59, PT, PT, -R59, RZ, RZ ;  /* 0x000000ff3b3b7210 */ /* 0x010fca0007ffe1ff */
[----:B-1----:R-:W-:Y:S01]  /*0f10*/  IMAD R59, R3, R59, UR5 ;  /* 0x00000005033b7e24 */ /* 0x002fe2000f8e023b */
[----:B---3--:R-:W-:-:S05]  /*0f20*/  IADD3 R58, PT, PT, -R58, RZ, RZ ;  /* 0x000000ff3a3a7210 */ /* 0x008fca0007ffe1ff */
[----:B--2---:R-:W-:Y:S01]  /*0f30*/  IMAD R58, R2, R58, UR4 ;  /* 0x00000004023a7e24 */ /* 0x004fe2000f8e023a */
[----:B------:R-:W-:Y:S06]  /*0f40*/  @!P0 BRA `(.L_x_15) ;  /* 0x0000000000b88947 */ /* 0x000fec0003800000 */
[----:B------:R-:W1:Y:S01]  /*0f50*/  LDC.64 R4, c[0x0][0xb18] ;  /* 0x0002c600ff047b82 */ /* 0x000e620000000a00 */
[----:B------:R-:W-:-:S07]  /*0f60*/  ISETP.NE.AND P0, PT, R10, 0x1, PT ;  /* 0x000000010a00780c */ /* 0x000fce0003f05270 */
[----:B------:R-:W2:Y:S08]  /*0f70*/  LDC R9, c[0x0][0xb0c] ;  /* 0x0002c300ff097b82 */ /* 0x000eb00000000800 */
[----:B------:R-:W3:Y:S08]  /*0f80*/  LDC R12, c[0x0][0x370] ;  /* 0x0000dc00ff0c7b82 */ /* 0x000ef00000000800 */
[----:B------:R-:W4:Y:S01]  /*0f90*/  LDC R11, c[0x0][0x374] ;  /* 0x0000dd00ff0b7b82 */ /* 0x000f220000000800 */
[----:B-1----:R-:W-:-:S07]  /*0fa0*/  ISETP.NE.AND P1, PT, R4, 0x1, PT ;  /* 0x000000010400780c */ /* 0x002fce0003f25270 */
[----:B------:R-:W3:Y:S01]  /*0fb0*/  LDC.64 R6, c[0x0][0xb10] ;  /* 0x0002c400ff067b82 */ /* 0x000ee20000000a00 */
[----:B--2---:R-:W-:-:S07]  /*0fc0*/  ISETP.NE.AND P2, PT, R9, 0x1, PT ;  /* 0x000000010900780c */ /* 0x004fce0003f45270 */
[----:B------:R-:W1:Y:S08]  /*0fd0*/  LDC R8, c[0x0][0xb20] ;  /* 0x0002c800ff087b82 */ /* 0x000e700000000800 */
[----:B------:R-:W2:Y:S01]  /*0fe0*/  LDC.64 R2, c[0x0][0xb28] ;  /* 0x0002ca00ff027b82 */ /* 0x000ea20000000a00 */
[----:B----4-:R-:W-:-:S04]  /*0ff0*/  IMAD.HI.U32 R13, R11, R5, RZ ;  /* 0x000000050b0d7227 */ /* 0x010fc800078e00ff */
[----:B------:R-:W-:-:S04]  /*1000*/  IMAD.HI.U32 R5, R20, R5, RZ ;  /* 0x0000000514057227 */ /* 0x000fc800078e00ff */
[----:B---3--:R-:W-:-:S05]  /*1010*/  IMAD.HI.U32 R14, R12, R6, RZ ;  /* 0x000000060c0e7227 */ /* 0x008fca00078e00ff */
[-C--:B------:R-:W-:Y:S01]  /*1020*/  @P2 SHF.R.U32.HI R12, RZ, R7.reuse, R14 ;  /* 0x00000007ff0c2219 */ /* 0x080fe2000001160e */
[----:B------:R-:W-:Y:S01]  /*1030*/  IMAD.HI.U32 R14, R21, R6, RZ ;  /* 0x00000006150e7227 */ /* 0x000fe200078e00ff */
[-C--:B-1----:R-:W-:Y:S02]  /*1040*/  @P1 SHF.R.U32.HI R11, RZ, R8.reuse, R13 ;  /* 0x00000008ff0b1219 */ /* 0x082fe4000001160d */
[----:B------:R-:W-:Y:S02]  /*1050*/  SHF.R.U32.HI R5, RZ, R8, R5 ;  /* 0x00000008ff057219 */ /* 0x000fe40000011605 */
[----:B------:R-:W-:Y:S02]  /*1060*/  SHF.R.U32.HI R14, RZ, R7, R14 ;  /* 0x00000007ff0e7219 */ /* 0x000fe4000001160e */
[----:B------:R-:W-:Y:S01]  /*1070*/  SEL R5, R20, R5, !P1 ;  /* 0x0000000514057207 */ /* 0x000fe20004800000 */
[----:B--2---:R-:W-:Y:S01]  /*1080*/  IMAD.HI.U32 R13, R11, R2, RZ ;  /* 0x000000020b0d7227 */ /* 0x004fe200078e00ff */
[----:B------:R-:W-:-:S03]  /*1090*/  SEL R14, R21, R14, !P2 ;  /* 0x0000000e150e7207 */ /* 0x000fc60005000000 */
[----:B------:R-:W-:Y:S01]  /*10a0*/  IMAD.HI.U32 R6, R12, R2, RZ ;  /* 0x000000020c067227 */ /* 0x000fe200078e00ff */
[----:B------:R-:W-:-:S04]  /*10b0*/  @P0 SHF.R.U32.HI R11, RZ, R3, R13 ;  /* 0x00000003ff0b0219 */ /* 0x000fc8000001160d */
[----:B------:R-:W-:Y:S01]  /*10c0*/  @P0 SHF.R.U32.HI R12, RZ, R3, R6 ;  /* 0x00000003ff0c0219 */ /* 0x000fe20000011606 */
[----:B------:R-:W-:-:S04]  /*10d0*/  IMAD R11, R11, R10, RZ ;  /* 0x0000000a0b0b7224 */ /* 0x000fc800078e02ff */
[----:B------:R-:W-:Y:S01]  /*10e0*/  IMAD R6, R12, R10, RZ ;  /* 0x0000000a0c067224 */ /* 0x000fe200078e02ff */
[----:B------:R-:W-:-:S04]  /*10f0*/  ISETP.GE.AND P1, PT, R5, R11, PT ;  /* 0x0000000b0500720c */ /* 0x000fc80003f26270 */
[----:B------:R-:W-:Y:S01]  /*1100*/  ISETP.GE.OR P1, PT, R14, R6, P1 ;  /* 0x000000060e00720c */ /* 0x000fe20000f26670 */
[----:B------:R-:W-:-:S05]  /*1110*/  IMAD.HI.U32 R6, R5, R2, RZ ;  /* 0x0000000205067227 */ /* 0x000fca00078e00ff */
[----:B------:R-:W-:-:S04]  /*1120*/  SHF.R.U32.HI R6, RZ, R3, R6 ;  /* 0x00000003ff067219 */ /* 0x000fc80000011606 */
[----:B------:R-:W-:-:S03]  /*1130*/  SEL R6, R5, R6, !P0 ;  /* 0x0000000605067207 */ /* 0x000fc60004000000 */
[----:B------:R-:W-:Y:S01]  /*1140*/  @!P1 IMAD.HI.U32 R7, R14, R2, RZ ;  /* 0x000000020e079227 */ /* 0x000fe200078e00ff */
[----:B------:R-:W-:-:S04]  /*1150*/  IADD3 R2, PT, PT, -R6, RZ, RZ ;  /* 0x000000ff06027210 */ /* 0x000fc80007ffe1ff */
[----:B------:R-:W-:Y:S01]  /*1160*/  @!P1 SHF.R.U32.HI R3, RZ, R3, R7 ;  /* 0x00000003ff039219 */ /* 0x000fe20000011607 */
[----:B------:R-:W-:Y:S01]  /*1170*/  IMAD R2, R10, R2, R5 ;  /* 0x000000020a027224 */ /* 0x000fe200078e0205 */
[----:B------:R-:W-:Y:S02]  /*1180*/  IADD3 R7, PT, PT, -R5, RZ, RZ ;  /* 0x000000ff05077210 */ /* 0x000fe40007ffe1ff */
[----:B------:R-:W-:-:S03]  /*1190*/  @!P1 SEL R3, R14, R3, !P0 ;  /* 0x000000030e039207 */ /* 0x000fc60004000000 */
[----:B------:R-:W-:Y:S02]  /*11a0*/  IMAD R7, R4, R7, R20 ;  /* 0x0000000704077224 */ /* 0x000fe400078e0214 */
[--C-:B------:R-:W-:Y:S02]  /*11b0*/  @!P1 IMAD.IADD R6, R6, 0x1, -R3.reuse ;  /* 0x0000000106069824 */ /* 0x100fe400078e0a03 */
[----:B------:R-:W-:Y:S01]  /*11c0*/  @!P1 IMAD R3, R2, R12, R3 ;  /* 0x0000000c02039224 */ /* 0x000fe200078e0203 */
[----:B------:R-:W-:Y:S01]  /*11d0*/  IADD3 R2, PT, PT, -R14, RZ, RZ ;  /* 0x000000ff0e027210 */ /* 0x000fe20007ffe1ff */
[----:B------:R-:W-:Y:S02]  /*11e0*/  @!P1 IMAD R5, R6, R10, R14 ;  /* 0x0000000a06059224 */ /* 0x000fe400078e020e */
[----:B------:R-:W-:Y:S02]  /*11f0*/  @!P1 IMAD.MOV.U32 R14, RZ, RZ, R3 ;  /* 0x000000ffff0e9224 */ /* 0x000fe400078e0003 */
[----:B------:R-:W-:-:S02]  /*1200*/  IMAD R2, R9, R2, R21 ;  /* 0x0000000209027224 */ /* 0x000fc400078e0215 */
[----:B------:R-:W-:Y:S02]  /*1210*/  IMAD R20, R5, R4, R7 ;  /* 0x0000000405147224 */ /* 0x000fe400078e0207 */
[----:B------:R-:W-:Y:S02]  /*1220*/  IMAD R21, R14, R9, R2 ;  /* 0x000000090e157224 */ /* 0x000fe400078e0202 */
.L_x_15:
[----:B------:R-:W1:Y:S01]  /*1230*/  LDCU UR4, c[0x0][0xb30] ;  /* 0x00016600ff0477ac */ /* 0x000e620008000800 */
[----:B------:R-:W2:Y:S08]  /*1240*/  S2UR UR37, SR_CgaCtaId ;  /* 0x00000000002579c3 */ /* 0x000eb00000008800 */
[----:B------:R-:W3:Y:S01]  /*1250*/  LDC R26, c[0x0][0xb24] ;  /* 0x0002c900ff1a7b82 */ /* 0x000ee20000000800 */
[----:B-1----:R-:W-:-:S09]  /*1260*/  UISETP.NE.AND UP1, UPT, UR4, 0x1, UPT ;  /* 0x000000010400788c */ /* 0x002fd2000bf25270 */
[----:B--2---:R-:W-:Y:S05]  /*1270*/  BRA.U UP1, `(.L_x_16) ;  /* 0x0000000101407547 */ /* 0x004fea000b800000 */
[----:B------:R-:W1:Y:S08]  /*1280*/  LDC.64 R4, c[0x0][0xb10] ;  /* 0x0002c400ff047b82 */ /* 0x000e700000000a00 */
[----:B------:R-:W2:Y:S08]  /*1290*/  LDC.64 R2, c[0x0][0xb18] ;  /* 0x0002c600ff027b82 */ /* 0x000eb00000000a00 */
[----:B------:R-:W4:Y:S08]  /*12a0*/  LDC R6, c[0x0][0xb20] ;  /* 0x0002c800ff067b82 */ /* 0x000f300000000800 */
[----:B------:R-:W3:Y:S01]  /*12b0*/  LDC R7, c[0x0][0xb0c] ;  /* 0x0002c300ff077b82 */ /* 0x000ee20000000800 */
[----:B-1----:R-:W-:-:S05]  /*12c0*/  IMAD.HI.U32 R4, R21, R4, RZ ;  /* 0x0000000415047227 */ /* 0x002fca00078e00ff */
[----:B------:R-:W-:Y:S01]  /*12d0*/  SHF.R.U32.HI R4, RZ, R5, R4 ;  /* 0x00000005ff047219 */ /* 0x000fe20000011604 */
[----:B--2---:R-:W-:Y:S01]  /*12e0*/  IMAD.HI.U32 R3, R20, R3, RZ ;  /* 0x0000000314037227 */ /* 0x004fe200078e00ff */
[----:B------:R-:W-:-:S04]  /*12f0*/  ISETP.NE.AND P0, PT, R2, 0x1, PT ;  /* 0x000000010200780c */ /* 0x000fc80003f05270 */
[----:B----4-:R-:W-:-:S04]  /*1300*/  SHF.R.U32.HI R3, RZ, R6, R3 ;  /* 0x00000006ff037219 */ /* 0x010fc80000011603 */
[----:B------:R-:W-:Y:S02]  /*1310*/  SEL R3, R20, R3, !P0 ;  /* 0x0000000314037207 */ /* 0x000fe40004000000 */
[----:B---3--:R-:W-:-:S04]  /*1320*/  ISETP.NE.AND P1, PT, R7, 0x1, PT ;  /* 0x000000010700780c */ /* 0x008fc80003f25270 */
[----:B------:R-:W-:-:S05]  /*1330*/  SEL R4, R21, R4, !P1 ;  /* 0x0000000415047207 */ /* 0x000fca0004800000 */
[----:B------:R-:W-:Y:S02]  /*1340*/  IMAD.IADD R5, R3, 0x1, -R4 ;  /* 0x0000000103057824 */ /* 0x000fe400078e0a04 */
[----:B------:R-:W-:Y:S02]  /*1350*/  IMAD.IADD R3, R4, 0x1, -R3 ;  /* 0x0000000104037824 */ /* 0x000fe400078e0a03 */
[----:B------:R-:W-:Y:S02]  /*1360*/  IMAD R21, R5, R7, R21 ;  /* 0x0000000705157224 */ /* 0x000fe400078e0215 */
[----:B------:R-:W-:-:S07]  /*1370*/  IMAD R20, R3, R2, R20 ;  /* 0x0000000203147224 */ /* 0x000fce00078e0214 */
.L_x_16:
[----:B------:R-:W-:Y:S01]  /*1380*/  BAR.SYNC.DEFER_BLOCKING 0x0 ;  /* 0x0000000000007b1d */ /* 0x000fe20000010000 */
[----:B------:R-:W-:Y:S01]  /*1390*/  UISETP.NE.AND UP1, UPT, UR8, 0x2, UPT ;  /* 0x000000020800788c */ /* 0x000fe2000bf25270 */
[----:B------:R-:W-:Y:S02]  /*13a0*/  ISETP.NE.OR P5, PT, R0, 0x2, !P5 ;  /* 0x000000020000780c */ /* 0x000fe40006fa5670 */
[----:B------:R-:W-:-:S06]  /*13b0*/  LOP3.LUT R2, R70, 0x1f, RZ, 0xc0, !PT ;  /* 0x0000001f46027812 */ /* 0x000fcc00078ec0ff */
[----:B------:R-:W-:Y:S05]  /*13c0*/  BRA.U UP1, `(.L_x_17) ;  /* 0x0000001101f47547 */ /* 0x000fea000b800000 */
[----:B------:R-:W1:Y:S01]  /*13d0*/  LDCU UR13, c[0x0][0x38c] ;  /* 0x00007180ff0d77ac */ /* 0x000e620008000800 */
[----:B------:R-:W2:Y:S01]  /*13e0*/  LDC R8, c[0x0][0x370] ;  /* 0x0000dc00ff087b82 */ /* 0x000ea20000000800 */
[----:B------:R-:W-:Y:S01]  /*13f0*/  PLOP3.LUT P1, PT, PT, PT, UP2, 0x80, 0x8 ;  /* 0x000000000008781c */ /* 0x000fe20003f2f028 */
[----:B------:R-:W-:Y:S01]  /*1400*/  IMAD.MOV.U32 R15, RZ, RZ, 0x1 ;  /* 0x00000001ff0f7424 */ /* 0x000fe200078e00ff */
[----:B------:R-:W-:Y:S01]  /*1410*/  ISETP.EQ.OR P4, PT, R2, RZ, P5 ;  /* 0x000000ff0200720c */ /* 0x000fe20002f82670 */
[----:B------:R-:W-:Y:S01]  /*1420*/  IMAD.MOV.U32 R14, RZ, RZ, RZ ;  /* 0x000000ffff0e7224 */ /* 0x000fe200078e00ff */
[----:B------:R-:W-:Y:S02]  /*1430*/  PLOP3.LUT P1, PT, P1, PT, PT, 0x8, 0x80 ;  /* 0x000000000080781c */ /* 0x000fe40000f2e170 */
[----:B------:R-:W-:Y:S01]  /*1440*/  CS2R R12, SRZ ;  /* 0x00000000000c7805 */ /* 0x000fe2000001ff00 */
[----:B------:R-:W-:Y:S01]  /*1450*/  IMAD.MOV.U32 R11, RZ, RZ, 0x1 ;  /* 0x00000001ff0b7424 */ /* 0x000fe200078e00ff */
[----:B------:R-:W4:Y:S01]  /*1460*/  LDC R0, c[0x0][0x374] ;  /* 0x0000dd00ff007b82 */ /* 0x000f220000000800 */
[----:B------:R-:W2:Y:S01]  /*1470*/  LDCU.64 UR22, c[0x0][0x348] ;  /* 0x00006900ff1677ac */ /* 0x000ea20008000a00 */
[----:B------:R-:W-:Y:S01]  /*1480*/  UMOV UR6, URZ ;  /* 0x000000ff00067c82 */ /* 0x000fe20008000000 */
[----:B-1----:R-:W-:-:S04]  /*1490*/  UIADD3 UR5, UPT, UPT, UR13, 0x7f, URZ ;  /* 0x0000007f0d057890 */ /* 0x002fc8000fffe0ff */
[----:B------:R-:W-:-:S04]  /*14a0*/  USHF.R.S32.HI UR4, URZ, 0x1f, UR5 ;  /* 0x0000001fff047899 */ /* 0x000fc80008011405 */
[----:B------:R-:W-:-:S04]  /*14b0*/  ULEA.HI UR4, UR4, UR5, URZ, 0x7 ;  /* 0x0000000504047291 */ /* 0x000fc8000f8f38ff */
[----:B------:R-:W-:Y:S02]  /*14c0*/  USHF.R.S32.HI UR15, URZ, 0x7, UR4 ;  /* 0x00000007ff0f7899 */ /* 0x000fe40008011404 */
[----:B------:R-:W-:Y:S02]  /*14d0*/  UIADD3 UR4, UPT, UPT, UR13, -0x1, URZ ;  /* 0xffffffff0d047890 */ /* 0x000fe4000fffe0ff */
[----:B------:R-:W-:Y:S02]  /*14e0*/  UISETP.LT.U32.AND UP0, UPT, UR15, 0x6, UPT ;  /* 0x000000060f00788c */ /* 0x000fe4000bf01070 */
[----:B------:R-:W-:Y:S02]  /*14f0*/  UISETP.GE.U32.AND UP1, UPT, UR4, -0xff, UPT ;  /* 0xffffff010400788c */ /* 0x000fe4000bf26070 */
[----:B------:R-:W-:Y:S02]  /*1500*/  USEL UR14, UR15, 0x6, UP0 ;  /* 0x000000060f0e7887 */ /* 0x000fe40008000000 */
[----:B------:R-:W-:-:S02]  /*1510*/  UIADD3 UR13, UPT, UPT, UR13, 0xfe, URZ ;  /* 0x000000fe0d0d7890 */ /* 0x000fc4000fffe0ff */
[----:B------:R-:W-:Y:S02]  /*1520*/  UIADD3 UR5, UPT, UPT, UR14, -0x1, URZ ;  /* 0xffffffff0e057890 */ /* 0x000fe4000fffe0ff */
[----:B------:R-:W-:-:S03]  /*1530*/  UIADD3 UR7, UPT, UPT, UR15, -UR14, URZ ;  /* 0x8000000e0f077290 */ /* 0x000fc6000fffe0ff */
[----:B------:R-:W-:-:S04]  /*1540*/  @UP1 UIADD3 UR5, UPT, UPT, UR14, URZ, URZ ;  /* 0x000000ff0e051290 */ /* 0x000fc8000fffe0ff */
[----:B--2---:R-:W-:-:S12]  /*1550*/  UIADD3 UR5, UPT, UPT, UR5, 0x1, URZ ;  /* 0x0000000105057890 */ /* 0x004fd8000fffe0ff */
.L_x_35:
[----:B------:R-:W-:Y:S01]  /*1560*/  UISETP.NE.AND UP0, UPT, UR37, URZ, UPT ;  /* 0x000000ff2500728c */ /* 0x000fe2000bf05270 */
[----:B------:R-:W1:Y:S08]  /*1570*/  S2UR UR37, SR_CgaCtaId ;  /* 0x00000000002579c3 */ /* 0x000e700000008800 */
[----:B------:R-:W-:Y:S05]  /*1580*/  BRA.U UP0, `(.L_x_18) ;  /* 0x0000000100347547 */ /* 0x000fea000b800000 */
[----:B------:R-:W2:Y:S01]  /*1590*/  S2R R2, SR_CgaCtaId ;  /* 0x0000000000027919 */ /* 0x000ea20000008800 */
[----:B------:R-:W-:-:S04]  /*15a0*/  MOV R3, 0x400 ;  /* 0x0000040000037802 */ /* 0x000fc80000000f00 */
[----:B--2---:R-:W-:Y:S02]  /*15b0*/  LEA R2, R2, R3, 0x18 ;  /* 0x0000000302027211 */ /* 0x004fe400078ec0ff */
[----:B------:R-:W-:-:S03]  /*15c0*/  SHF.L.U32 R3, R11, 0x1f, RZ ;  /* 0x0000001f0b037819 */ /* 0x000fc600000006ff */
[----:B------:R-:W-:-:S04]  /*15d0*/  IMAD R2, R12, 0x8, R2 ;  /* 0x000000080c027824 */ /* 0x000fc800078e0202 */
[----:B------:R-:W2:Y:S02]  /*15e0*/  SYNCS.PHASECHK.TRANS64.TRYWAIT P0, [R2+URZ+0x110], R3 ;  /* 0x00011003020075a7 */ /* 0x000ea400080011ff */
[----:B--2---:R-:W-:Y:S05]  /*15f0*/  @!P0 BRA `(.L_x_19) ;  /* 0x0000005800f88947 */ /* 0x004fea0003800000 */
.L_x_117:
[----:B------:R-:W-:Y:S01]  /*1600*/  VIADD R12, R12, 0x1 ;  /* 0x000000010c0c7836 */ /* 0x000fe20000000000 */
[----:B------:R2:W-:Y:S04]  /*1610*/  SYNCS.ARRIVE.TRANS64.A1T0 RZ, [R2+URZ+0x100], RZ ;  /* 0x000100ff02ff79a7 */ /* 0x0005e800081000ff */
[----:B------:R-:W-:-:S04]  /*1620*/  ISETP.NE.AND P0, PT, R12, 0x2, PT ;  /* 0x000000020c00780c */ /* 0x000fc80003f05270 */
[----:B------:R-:W-:Y:S02]  /*1630*/  SEL R12, R12, RZ, P0 ;  /* 0x000000ff0c0c7207 */ /* 0x000fe40000000000 */
[----:B--2---:R-:W-:-:S04]  /*1640*/  SEL R2, RZ, 0x1, P0 ;  /* 0x00000001ff027807 */ /* 0x004fc80000000000 */
[----:B------:R-:W-:-:S07]  /*1650*/  LOP3.LUT R11, R11, R2, RZ, 0x3c, !PT ;  /* 0x000000020b0b7212 */ /* 0x000fce00078e3cff */
.L_x_18:
[----:B------:R-:W-:Y:S01]  /*1660*/  UMOV UR4, 0x400 ;  /* 0x0000040000047882 */ /* 0x000fe20000000000 */
[----:B------:R-:W-:Y:S01]  /*1670*/  SHF.L.U32 R2, R15, 0x1f, RZ ;  /* 0x0000001f0f027819 */ /* 0x000fe200000006ff */
[----:B-1----:R-:W-:Y:S01]  /*1680*/  ULEA UR4, UR37, UR4, 0x18 ;  /* 0x0000000425047291 */ /* 0x002fe2000f8ec0ff */
[----:B------:R-:W-:Y:S01]  /*1690*/  R2UR UR35, R21 ;  /* 0x00000000152372ca */ /* 0x000fe200000e0000 */
[----:B------:R-:W-:Y:S01]  /*16a0*/  UISETP.GE.U32.AND UP0, UPT, UR13, 0xff, UPT ;  /* 0x000000ff0d00788c */ /* 0x000fe2000bf06070 */
[----:B------:R-:W-:Y:S01]  /*16b0*/  R2UR UR19, R20 ;  /* 0x00000000141372ca */ /* 0x000fe200000e0000 */
[----:B------:R-:W-:Y:S01]  /*16c0*/  ULEA UR8, UR6, UR4, 0x3 ;  /* 0x0000000406087291 */ /* 0x000fe2000f8e18ff */
[----:B------:R-:W-:-:S08]  /*16d0*/  UMOV UR29, URZ ;  /* 0x000000ff001d7c82 */ /* 0x000fd00008000000 */
[----:B------:R1:W2:Y:S01]  /*16e0*/  SYNCS.PHASECHK.TRANS64.TRYWAIT P0, [UR8+0x30], R2 ;  /* 0x00003002ff0075a7 */ /* 0x0002a20008001108 */
[----:B------:R-:W-:Y:S02]  /*16f0*/  USHF.L.U32 UR35, UR35, 0x6, URZ ;  /* 0x0000000623237899 */ /* 0x000fe400080006ff */
[----:B------:R-:W-:Y:S01]  /*1700*/  USHF.L.U32 UR19, UR19, 0x6, URZ ;  /* 0x0000000613137899 */ /* 0x000fe200080006ff */
[----:B------:R-:W-:Y:S11]  /*1710*/  BRA.U !UP0, `(.L_x_20) ;  /* 0x0000000108d47547 */ /* 0x000ff6000b800000 */
[----:B------:R-:W-:Y:S01]  /*1720*/  UMOV UR21, URZ ;  /* 0x000000ff00157c82 */ /* 0x000fe20008000000 */
[----:B------:R-:W-:-:S05]  /*1730*/  UMOV UR42, UR6 ;  /* 0x00000006002a7c82 */ /* 0x000fca0008000000 */
.L_x_25:
[----:B-1----:R-:W-:Y:S01]  /*1740*/  ULEA UR33, UR42, UR4, 0x3 ;  /* 0x000000042a217291 */ /* 0x002fe2000f8e18ff */
[----:B--2---:R-:W-:Y:S01]  /*1750*/  @!P5 MOV R3, 0x8000 ;  /* 0x000080000003d802 */ /* 0x004fe20000000f00 */
[----:B--2---:R-:W-:Y:S10]  /*1760*/  @P0 BRA `(.L_x_21) ;  /* 0x00000000000c0947 */ /* 0x004ff40003800000 */
[----:B------:R-:W-:-:S04]  /*1770*/  SHF.L.U32 R4, R15, 0x1f, RZ ;  /* 0x0000001f0f047819 */ /* 0x000fc800000006ff */
[----:B------:R-:W2:Y:S02]  /*1780*/  SYNCS.PHASECHK.TRANS64.TRYWAIT P0, [UR33+0x30], R4 ;  /* 0x00003004ff0075a7 */ /* 0x000ea40008001121 */
[----:B--2---:R-:W-:Y:S05]  /*1790*/  @!P0 BRA `(.L_x_22) ;  /* 0x0000005800a48947 */ /* 0x004fea0003800000 */
.L_x_21:
[----:B------:R2:W-:Y:S01]  /*17a0*/  @!P5 SYNCS.ARRIVE.TRANS64 RZ, [UR33], R3 ;  /* 0x00000003ffffd9a7 */ /* 0x0005e20008000021 */
[----:B------:R-:W-:Y:S04]  /*17b0*/  BSSY.RECONVERGENT B0, `(.L_x_23) ;  /* 0x0000003000007945 */ /* 0x000fe80003800200 */
[----:B------:R-:W-:Y:S05]  /*17c0*/  @P4 BRA `(.L_x_24) ;  /* 0x0000000000044947 */ /* 0x000fea0003800000 */
[----:B------:R-:W-:Y:S05]  /*17d0*/  BPT.TRAP 0x1 ;  /* 0x000000040000795c */ /* 0x000fea0000300000 */
.L_x_24:
[----:B------:R-:W-:Y:S05]  /*17e0*/  BSYNC.RECONVERGENT B0 ;  /* 0x0000000000007941 */ /* 0x000fea0003800200 */
.L_x_23:
[----:B------:R-:W-:Y:S02]  /*17f0*/  UIADD3 UR6, UPT, UPT, UR42, 0x1, URZ ;  /* 0x000000012a067890 */ /* 0x000fe4000fffe0ff */
[----:B------:R-:W-:Y:S02]  /*1800*/  UIADD3 UR40, UP1, UPT, UR22, 0x80, URZ ;  /* 0x0000008016287890 */ /* 0x000fe4000ff3e0ff */
[----:B------:R-:W-:Y:S02]  /*1810*/  UISETP.NE.AND UP0, UPT, UR6, 0x6, UPT ;  /* 0x000000060600788c */ /* 0x000fe4000bf05270 */
[----:B------:R-:W-:Y:S02]  /*1820*/  USHF.L.U32 UR34, UR21, 0x7, URZ ;  /* 0x0000000715227899 */ /* 0x000fe400080006ff */
[----:B------:R-:W-:Y:S02]  /*1830*/  USEL UR9, URZ, 0x1, UP0 ;  /* 0x00000001ff097887 */ /* 0x000fe40008000000 */
[----:B------:R-:W-:-:S02]  /*1840*/  USEL UR6, UR6, URZ, UP0 ;  /* 0x000000ff06067287 */ /* 0x000fc40008000000 */
[----:B------:R-:W-:Y:S02]  /*1850*/  UIADD3 UR38, UP0, UPT, UR22, 0x180, URZ ;  /* 0x0000018016267890 */ /* 0x000fe4000ff1e0ff */
[----:B------:R-:W-:Y:S01]  /*1860*/  ULEA UR8, UR6, UR4, 0x3 ;  /* 0x0000000406087291 */ /* 0x000fe2000f8e18ff */
[----:B------:R-:W-:Y:S01]  /*1870*/  LOP3.LUT R15, R15, UR9, RZ, 0x3c, !PT ;  /* 0x000000090f0f7c12 */ /* 0x000fe2000f8e3cff */
[----:B------:R-:W-:Y:S02]  /*1880*/  UIADD3.X UR41, UPT, UPT, URZ, UR23, URZ, UP1, !UPT ;  /* 0x00000017ff297290 */ /* 0x000fe40008ffe4ff */
[----:B------:R-:W-:Y:S01]  /*1890*/  UIADD3 UR26, UPT, UPT, UR34, 0x40, URZ ;  /* 0x00000040221a7890 */ /* 0x000fe2000fffe0ff */
[----:B-1----:R-:W-:Y:S01]  /*18a0*/  SHF.L.U32 R2, R15, 0x1f, RZ ;  /* 0x0000001f0f027819 */ /* 0x002fe200000006ff */
[----:B------:R-:W-:Y:S01]  /*18b0*/  UIADD3.X UR39, UPT, UPT, URZ, UR23, URZ, UP0, !UPT ;  /* 0x00000017ff277290 */ /* 0x000fe200087fe4ff */
[----:B------:R-:W-:Y:S02]  /*18c0*/  UMOV UR30, 0x0 ;  /* 0x00000000001e7882 */ /* 0x000fe40000000000 */
[----:B------:R1:W1:Y:S01]  /*18d0*/  SYNCS.PHASECHK.TRANS64.TRYWAIT P0, [UR8+0x30], R2 ;  /* 0x00003002ff0075a7 */ /* 0x0002620008001108 */
[----:B------:R-:W-:Y:S01]  /*18e0*/  ULEA UR8, UR42, UR4, 0xe ;  /* 0x000000042a087291 */ /* 0x000fe2000f8e70ff */
[----:B------:R-:W-:Y:S01]  /*18f0*/  UMOV UR31, 0x10000000 ;  /* 0x10000000001f7882 */ /* 0x000fe20000000000 */
[----:B------:R-:W-:-:S02]  /*1900*/  UMOV UR25, UR33 ;  /* 0x0000002100197c82 */ /* 0x000fc40008000000 */
[----:B------:R-:W-:Y:S02]  /*1910*/  UIADD3 UR32, UPT, UPT, UR8, 0x3400, URZ ;  /* 0x0000340008207890 */ /* 0x000fe4000fffe0ff */
[----:B------:R-:W-:Y:S02]  /*1920*/  UIADD3 UR24, UPT, UPT, UR8, 0x5400, URZ ;  /* 0x0000540008187890 */ /* 0x000fe4000fffe0ff */
[----:B------:R-:W-:Y:S02]  /*1930*/  UIADD3 UR16, UPT, UPT, UR8, 0x1b400, URZ ;  /* 0x0001b40008107890 */ /* 0x000fe4000fffe0ff */
[----:B------:R-:W-:Y:S01]  /*1940*/  UIADD3 UR8, UPT, UPT, UR8, 0x1d400, URZ ;  /* 0x0001d40008087890 */ /* 0x000fe2000fffe0ff */
[----:B------:R-:W-:Y:S01]  /*1950*/  UMOV UR27, UR35 ;  /* 0x00000023001b7c82 */ /* 0x000fe20008000000 */
[----:B------:R-:W-:Y:S01]  /*1960*/  UMOV UR28, UR36 ;  /* 0x00000024001c7c82 */ /* 0x000fe20008000000 */
[----:B------:R-:W-:Y:S01]  /*1970*/  UMOV UR17, UR33 ;  /* 0x0000002100117c82 */ /* 0x000fe20008000000 */
[----:B------:R-:W-:Y:S01]  /*1980*/  UMOV UR20, UR36 ;  /* 0x0000002400147c82 */ /* 0x000fe20008000000 */
[----:B------:R-:W-:Y:S01]  /*1990*/  UMOV UR18, UR34 ;  /* 0x0000002200127c82 */ /* 0x000fe20008000000 */
[----:B------:R1:W-:Y:S01]  /*19a0*/  UTMALDG.3D [UR32], [UR40], desc[UR30] ;  /* 0x00001e20280075b4 */ /* 0x0003e20008011000 */
[----:B------:R-:W-:Y:S01]  /*19b0*/  UMOV UR11, UR19 ;  /* 0x00000013000b7c82 */ /* 0x000fe20008000000 */
[----:B------:R-:W-:Y:S01]  /*19c0*/  UMOV UR12, UR36 ;  /* 0x00000024000c7c82 */ /* 0x000fe20008000000 */
[----:B------:R-:W-:Y:S01]  /*19d0*/  UMOV UR9, UR33 ;  /* 0x0000002100097c82 */ /* 0x000fe20008000000 */
[----:B------:R-:W-:Y:S01]  /*19e0*/  UMOV UR10, UR26 ;  /* 0x0000001a000a7c82 */ /* 0x000fe20008000000 */
[----:B------:R-:W-:Y:S01]  /*19f0*/  UIADD3 UR21, UPT, UPT, UR21, 0x1, URZ ;  /* 0x0000000115157890 */ /* 0x000fe2000fffe0ff */
[----:B------:R-:W-:Y:S01]  /*1a00*/  UMOV UR29, UR5 ;  /* 0x00000005001d7c82 */ /* 0x000fe20008000000 */
[----:B------:R1:W-:Y:S02]  /*1a10*/  UTMALDG.3D [UR24], [UR40], desc[UR30] ;  /* 0x00001e18280075b4 */ /* 0x0003e40008011000 */
[----:B------:R-:W-:Y:S01]  /*1a20*/  UISETP.NE.AND UP0, UPT, UR21, UR5, UPT ;  /* 0x000000051500728c */ /* 0x000fe2000bf05270 */
[----:B------:R-:W-:Y:S01]  /*1a30*/  UMOV UR42, UR6 ;  /* 0x00000006002a7c82 */ /* 0x000fe20008000000 */
[----:B------:R1:W-:Y:S01]  /*1a40*/  UTMALDG.3D [UR16], [UR38], desc[UR30] ;  /* 0x00001e10260075b4 */ /* 0x0003e20008011000 */
[----:B------:R1:W-:Y:S06]  /*1a50*/  UTMALDG.3D [UR8], [UR38], desc[UR30] ;  /* 0x00001e08260075b4 */ /* 0x0003ec0008011000 */
[----:B------:R-:W-:Y:S05]  /*1a60*/  BRA.U UP0, `(.L_x_25) ;  /* 0xfffffffd00347547 */ /* 0x000fea000b83ffff */
.L_x_20:
[----:B-1----:R-:W-:Y:S01]  /*1a70*/  ULEA UR8, UR6, UR4, 0x3 ;  /* 0x0000000406087291 */ /* 0x002fe2000f8e18ff */
[----:B------:R-:W-:Y:S01]  /*1a80*/  SHF.L.U32 R2, R15, 0x1f, RZ ;  /* 0x0000001f0f027819 */ /* 0x000fe200000006ff */
[----:B------:R-:W-:Y:S01]  /*1a90*/  @!P1 SYNCS.ARRIVE.TRANS64.A1T0 RZ, [UR4+0x98], RZ ;  /* 0x000098ffffff99a7 */ /* 0x000fe20008100004 */
[----:B------:R-:W-:-:S06]  /*1aa0*/  UISETP.GT.AND UP0, UPT, UR15, UR14, UPT ;  /* 0x0000000e0f00728c */ /* 0x000fcc000bf04270 */
[----:B--2---:R1:W2:Y:S03]  /*1ab0*/  SYNCS.PHASECHK.TRANS64.TRYWAIT P0, [UR8+0x30], R2 ;  /* 0x00003002ff0075a7 */ /* 0x0042a60008001108 */
[----:B------:R-:W-:Y:S05]  /*1ac0*/  BRA.U !UP0, `(.L_x_26) ;  /* 0x0000000108d07547 */ /* 0x000fea000b800000 */
[----:B------:R-:W-:Y:S01]  /*1ad0*/  UIADD3 UR21, UPT, UPT, UR7, UR29, URZ ;  /* 0x0000001d07157290 */ /* 0x000fe2000fffe0ff */
[----:B------:R-:W-:-:S11]  /*1ae0*/  UMOV UR42, UR6 ;  /* 0x00000006002a7c82 */ /* 0x000fd60008000000 */
.L_x_31:
[----:B-1----:R-:W-:Y:S01]  /*1af0*/  ULEA UR33, UR42, UR4, 0x3 ;  /* 0x000000042a217291 */ /* 0x002fe2000f8e18ff */
[----:B--2---:R-:W-:Y:S01]  /*1b00*/  @!P5 MOV R3, 0x8000 ;  /* 0x000080000003d802 */ /* 0x004fe20000000f00 */
[----:B--2---:R-:W-:Y:S10]  /*1b10*/  @P0 BRA `(.L_x_27) ;  /* 0x00000000000c0947 */ /* 0x004ff40003800000 */
[----:B------:R-:W-:-:S04]  /*1b20*/  SHF.L.U32 R4, R15, 0x1f, RZ ;  /* 0x0000001f0f047819 */ /* 0x000fc800000006ff */
[----:B------:R-:W2:Y:S02]  /*1b30*/  SYNCS.PHASECHK.TRANS64.TRYWAIT P0, [UR33+0x30], R4 ;  /* 0x00003004ff0075a7 */ /* 0x000ea40008001121 */
[----:B--2---:R-:W-:Y:S05]  /*1b40*/  @!P0 BRA `(.L_x_28) ;  /* 0x0000005400d08947 */ /* 0x004fea0003800000 */
.L_x_27:
[----:B------:R2:W-:Y:S01]  /*1b50*/  @!P5 SYNCS.ARRIVE.TRANS64 RZ, [UR33], R3 ;  /* 0x00000003ffffd9a7 */ /* 0x0005e20008000021 */
[----:B------:R-:W-:Y:S04]  /*1b60*/  BSSY.RECONVERGENT B0, `(.L_x_29) ;  /* 0x0000003000007945 */ /* 0x000fe80003800200 */
[----:B------:R-:W-:Y:S05]  /*1b70*/  @P4 BRA `(.L_x_30) ;  /* 0x0000000000044947 */ /* 0x000fea0003800000 */
[----:B------:R-:W-:Y:S05]  /*1b80*/  BPT.TRAP 0x1 ;  /* 0x000000040000795c */ /* 0x000fea0000300000 */
.L_x_30:
[----:B------:R-:W-:Y:S05]  /*1b90*/  BSYNC.RECONVERGENT B0 ;  /* 0x0000000000007941 */ /* 0x000fea0003800200 */
.L_x_29:
        /* <DEDUP_REMOVED lines=31> */
[----:B------:R-:W-:Y:S01]  /*1d90*/  UMOV UR10, UR26 ;  /* 0x0000001a000a7c82 */ /* 0x000fe20008000000 */
[----:B------:R-:W-:Y:S01]  /*1da0*/  UIADD3 UR29, UPT, UPT, UR29, 0x1, URZ ;  /* 0x000000011d1d7890 */ /* 0x000fe2000fffe0ff */
[----:B------:R1:W-:Y:S01]  /*1db0*/  UTMALDG.3D [UR24], [UR40], desc[UR30] ;  /* 0x00001e18280075b4 */ /* 0x0003e20008011000 */
[----:B------:R-:W-:-:S02]  /*1dc0*/  UMOV UR42, UR6 ;  /* 0x00000006002a7c82 */ /* 0x000fc40008000000 */
[----:B------:R-:W-:Y:S01]  /*1dd0*/  UISETP.NE.AND UP0, UPT, UR29, UR21, UPT ;  /* 0x000000151d00728c */ /* 0x000fe2000bf05270 */
[----:B------:R1:W-:Y:S01]  /*1de0*/  UTMALDG.3D [UR16], [UR38], desc[UR30] ;  /* 0x00001e10260075b4 */ /* 0x0003e20008011000 */
[----:B------:R1:W-:Y:S07]  /*1df0*/  UTMALDG.3D [UR8], [UR38], desc[UR30] ;  /* 0x00001e08260075b4 */ /* 0x0003ee0008011000 */
[----:B------:R-:W-:Y:S05]  /*1e00*/  BRA.U UP0, `(.L_x_31) ;  /* 0xfffffffd00387547 */ /* 0x000fea000b83ffff */
.L_x_26:
[C---:B-1----:R-:W-:Y:S01]  /*1e10*/  LEA R2, R14.reuse, UR4, 0x3 ;  /* 0x000000040e027c11 */ /* 0x042fe2000f8e18ff */
[----:B------:R-:W-:Y:S01]  /*1e20*/  NOP ;  /* 0x0000000000007918 */ /* 0x000fe20000000000 */
[----:B--2---:R-:W-:Y:S02]  /*1e30*/  SHF.L.U32 R3, R13, 0x1f, RZ ;  /* 0x0000001f0d037819 */ /* 0x004fe400000006ff */
[----:B------:R-:W-:Y:S02]  /*1e40*/  LEA R4, R14, UR4, 0x4 ;  /* 0x000000040e047c11 */ /* 0x000fe4000f8e20ff */
[----:B------:R-:W1:Y:S02]  /*1e50*/  SYNCS.PHASECHK.TRANS64.TRYWAIT P0, [R2+URZ+0xa0], R3 ;  /* 0x0000a003020075a7 */ /* 0x000e6400080011ff */
[----:B-1----:R-:W-:Y:S05]  /*1e60*/  @!P0 BRA `(.L_x_32) ;  /* 0x0000005400208947 */ /* 0x002fea0003800000 */
.L_x_120:
[----:B------:R-:W2:Y:S01]  /*1e70*/  LDS.128 R4, [R4+0x130] ;  /* 0x0001300004047984 */ /* 0x000ea20000000c00 */
[----:B---3--:R-:W-:Y:S01]  /*1e80*/  ISETP.GE.AND P0, PT, R26, 0x1, PT ;  /* 0x000000011a00780c */ /* 0x008fe20003f06270 */
[----:B-1----:R-:W-:Y:S01]  /*1e90*/  VIADD R2, R2, 0xb0 ;  /* 0x000000b002027836 */ /* 0x002fe20000000000 */
[----:B------:R-:W-:Y:S01]  /*1ea0*/  @!PT LDS RZ, [RZ] ;  /* 0x00000000fffff984 */ /* 0x000fe20000000800 */
[----:B------:R-:W-:Y:S01]  /*1eb0*/  @!PT LDS RZ, [RZ] ;  /* 0x00000000fffff984 */ /* 0x000fe20000000800 */
[----:B------:R-:W-:Y:S01]  /*1ec0*/  @!PT LDS RZ, [RZ] ;  /* 0x00000000fffff984 */ /* 0x000fe20000000800 */
[----:B------:R-:W-:Y:S01]  /*1ed0*/  @!PT LDS RZ, [RZ] ;  /* 0x00000000fffff984 */ /* 0x000fe20000000800 */
[----:B------:R1:W-:Y:S06]  /*1ee0*/  MEMBAR.ALL.CTA ;  /* 0x0000000000007992 */ /* 0x0003ec0000008000 */
[----:B-1----:R-:W1:Y:S01]  /*1ef0*/  FENCE.VIEW.ASYNC.S ;  /* 0x00000000000073c6 */ /* 0x002e620000000000 */
[----:B------:R-:W-:-:S04]  /*1f00*/  PRMT R2, RZ, 0x654, R2 ;  /* 0x00000654ff027816 */ /* 0x000fc80000000002 */
[----:B-1----:R1:W-:Y:S01]  /*1f10*/  SYNCS.ARRIVE.TRANS64.RED.A1T0 RZ, [R2+URZ], RZ ;  /* 0x000000ff02ff79a7 */ /* 0x0023e200081004ff */
[----:B--2---:R-:W-:-:S13]  /*1f20*/  LOP3.LUT P2, RZ, R6, 0x1, RZ, 0xc0, !PT ;  /* 0x0000000106ff7812 */ /* 0x004fda000784c0ff */
[----:B------:R-:W-:Y:S01]  /*1f30*/  @P2 SHF.R.U32.HI R3, RZ, 0x10, R5 ;  /* 0x00000010ff032819 */ /* 0x000fe20000011605 */
[----:B------:R-:W-:Y:S01]  /*1f40*/  VOTEU.ANY UP0, P2 ;  /* 0x0000000000ff7886 */ /* 0x000fe20001000100 */
[----:B------:R-:W-:Y:S02]  /*1f50*/  @P2 MOV R10, R4 ;  /* 0x00000004000a2202 */ /* 0x000fe40000000f00 */
[----:B------:R-:W-:Y:S02]  /*1f60*/  @P2 R2UR.BROADCAST UR8, R3 ;  /* 0x00000000030822ca */ /* 0x000fe400008e0000 */
[----:B------:R-:W-:-:S11]  /*1f70*/  @P2 LOP3.LUT R9, R5, 0xffff, RZ, 0xc0, !PT ;  /* 0x0000ffff05092812 */ /* 0x000fd600078ec0ff */
[----:B------:R-:W-:Y:S01]  /*1f80*/  @UP0 UMOV UR36, UR8 ;  /* 0x0000000800240c82 */ /* 0x000fe20008000000 */
[----:B-1----:R-:W-:Y:S05]  /*1f90*/  @!P0 BRA `(.L_x_33) ;  /* 0x0000000000b88947 */ /* 0x002fea0003800000 */
[----:B------:R-:W4:Y:S01]  /*1fa0*/  LDC.64 R4, c[0x0][0xb18] ;  /* 0x0002c600ff047b82 */ /* 0x000f220000000a00 */
[----:B------:R-:W-:-:S07]  /*1fb0*/  ISETP.NE.AND P3, PT, R26, 0x1, PT ;  /* 0x000000011a00780c */ /* 0x000fce0003f65270 */
[----:B------:R-:W1:Y:S08]  /*1fc0*/  LDC.64 R6, c[0x0][0xb10] ;  /* 0x0002c400ff067b82 */ /* 0x000e700000000a00 */
[----:B------:R-:W2:Y:S08]  /*1fd0*/  LDC R16, c[0x0][0xb20] ;  /* 0x0002c800ff107b82 */ /* 0x000eb00000000800 */
[----:B------:R-:W3:Y:S01]  /*1fe0*/  LDC R17, c[0x0][0xb0c] ;  /* 0x0002c300ff117b82 */ /* 0x000ee20000000800 */
[----:B----4-:R-:W-:Y:S01]  /*1ff0*/  IMAD.HI.U32 R19, R0, R5, RZ ;  /* 0x0000000500137227 */ /* 0x010fe200078e00ff */
[----:B------:R-:W-:-:S03]  /*2000*/  ISETP.NE.AND P0, PT, R4, 0x1, PT ;  /* 0x000000010400780c */ /* 0x000fc60003f05270 */
[----:B------:R-:W-:-:S03]  /*2010*/  IMAD.HI.U32 R5, R9, R5, RZ ;  /* 0x0000000509057227 */ /* 0x000fc600078e00ff */
[----:B------:R-:W4:Y:S01]  /*2020*/  LDC.64 R2, c[0x0][0xb28] ;  /* 0x0002ca00ff027b82 */ /* 0x000f220000000a00 */
[----:B-1----:R-:W-:-:S04]  /*2030*/  IMAD.HI.U32 R20, R8, R6, RZ ;  /* 0x0000000608147227 */ /* 0x002fc800078e00ff */
[----:B------:R-:W-:Y:S01]  /*2040*/  IMAD.HI.U32 R21, R10, R6, RZ ;  /* 0x000000060a157227 */ /* 0x000fe200078e00ff */
[----:B------:R-:W-:Y:S02]  /*2050*/  SHF.R.U32.HI R20, RZ, R7, R20 ;  /* 0x00000007ff147219 */ /* 0x000fe40000011614 */
[-C--:B--2---:R-:W-:Y:S02]  /*2060*/  SHF.R.U32.HI R19, RZ, R16.reuse, R19 ;  /* 0x00000010ff137219 */ /* 0x084fe40000011613 */
[----:B------:R-:W-:Y:S02]  /*2070*/  SHF.R.U32.HI R5, RZ, R16, R5 ;  /* 0x00000010ff057219 */ /* 0x000fe40000011605 */
[----:B------:R-:W-:Y:S02]  /*2080*/  SEL R19, R0, R19, !P0 ;  /* 0x0000001300137207 */ /* 0x000fe40004000000 */
[----:B------:R-:W-:Y:S02]  /*2090*/  SHF.R.U32.HI R21, RZ, R7, R21 ;  /* 0x00000007ff157219 */ /* 0x000fe40000011615 */
[----:B---3--:R-:W-:-:S02]  /*20a0*/  ISETP.NE.AND P1, PT, R17, 0x1, PT ;  /* 0x000000011100780c */ /* 0x008fc40003f25270 */
[----:B------:R-:W-:Y:S02]  /*20b0*/  SEL R5, R9, R5, !P0 ;  /* 0x0000000509057207 */ /* 0x000fe40004000000 */
[----:B------:R-:W-:Y:S02]  /*20c0*/  SEL R20, R8, R20, !P1 ;  /* 0x0000001408147207 */ /* 0x000fe40004800000 */
[----:B------:R-:W-:Y:S01]  /*20d0*/  SEL R21, R10, R21, !P1 ;  /* 0x000000150a157207 */ /* 0x000fe20004800000 */
[----:B----4-:R-:W-:-:S04]  /*20e0*/  IMAD.HI.U32 R18, R19, R2, RZ ;  /* 0x0000000213127227 */ /* 0x010fc800078e00ff */
        /* <DEDUP_REMOVED lines=10> */
[----:B------:R-:W-:-:S04]  /*2190*/  @!P0 IMAD.HI.U32 R7, R21, R2, RZ ;  /* 0x0000000215078227 */ /* 0x000fc800078e00ff */
[----:B------:R-:W-:Y:S01]  /*21a0*/  IMAD.MOV R2, RZ, RZ, -R6 ;  /* 0x000000ffff027224 */ /* 0x000fe200078e0a06 */
[----:B------:R-:W-:Y:S02]  /*21b0*/  @!P0 SHF.R.U32.HI R3, RZ, R3, R7 ;  /* 0x00000003ff038219 */ /* 0x000fe40000011607 */
[----:B------:R-:W-:Y:S01]  /*21c0*/  IADD3 R7, PT, PT, -R5, RZ, RZ ;  /* 0x000000ff05077210 */ /* 0x000fe20007ffe1ff */
[----:B------:R-:W-:Y:S01]  /*21d0*/  IMAD R2, R26, R2, R5 ;  /* 0x000000021a027224 */ /* 0x000fe200078e0205 */
        /* <DEDUP_REMOVED lines=10> */
.L_x_33:
[----:B------:R-:W1:Y:S02]  /*2280*/  LDCU UR8, c[0x0][0xb30] ;  /* 0x00016600ff0877ac */ /* 0x000e640008000800 */
[----:B-1----:R-:W-:-:S09]  /*2290*/  UISETP.NE.AND UP0, UPT, UR8, 0x1, UPT ;  /* 0x000000010800788c */ /* 0x002fd2000bf05270 */
[----:B------:R-:W-:Y:S05]  /*22a0*/  BRA.U UP0, `(.L_x_34) ;  /* 0x0000000100407547 */ /* 0x000fea000b800000 */
[----:B------:R-:W1:Y:S08]  /*22b0*/  LDC.64 R4, c[0x0][0xb10] ;  /* 0x0002c400ff047b82 */ /* 0x000e700000000a00 */
[----:B------:R-:W2:Y:S08]  /*22c0*/  LDC.64 R2, c[0x0][0xb18] ;  /* 0x0002c600ff027b82 */ /* 0x000eb00000000a00 */
[----:B------:R-:W3:Y:S08]  /*22d0*/  LDC R6, c[0x0][0xb20] ;  /* 0x0002c800ff067b82 */ /* 0x000ef00000000800 */
[----:B------:R-:W4:Y:S01]  /*22e0*/  LDC R7, c[0x0][0xb0c] ;  /* 0x0002c300ff077b82 */ /* 0x000f220000000800 */
[----:B-1----:R-:W-:-:S05]  /*22f0*/  IMAD.HI.U32 R4, R10, R4, RZ ;  /* 0x000000040a047227 */ /* 0x002fca00078e00ff */
[----:B------:R-:W-:Y:S01]  /*2300*/  SHF.R.U32.HI R4, RZ, R5, R4 ;  /* 0x00000005ff047219 */ /* 0x000fe20000011604 */
[----:B--2---:R-:W-:Y:S01]  /*2310*/  IMAD.HI.U32 R3, R9, R3, RZ ;  /* 0x0000000309037227 */ /* 0x004fe200078e00ff */
[----:B------:R-:W-:-:S04]  /*2320*/  ISETP.NE.AND P0, PT, R2, 0x1, PT ;  /* 0x000000010200780c */ /* 0x000fc80003f05270 */
[----:B---3--:R-:W-:-:S04]  /*2330*/  SHF.R.U32.HI R3, RZ, R6, R3 ;  /* 0x00000006ff037219 */ /* 0x008fc80000011603 */
[----:B------:R-:W-:Y:S02]  /*2340*/  SEL R3, R9, R3, !P0 ;  /* 0x0000000309037207 */ /* 0x000fe40004000000 */
[----:B----4-:R-:W-:-:S04]  /*2350*/  ISETP.NE.AND P1, PT, R7, 0x1, PT ;  /* 0x000000010700780c */ /* 0x010fc80003f25270 */
[----:B------:R-:W-:-:S05]  /*2360*/  SEL R4, R10, R4, !P1 ;  /* 0x000000040a047207 */ /* 0x000fca0004800000 */
[----:B------:R-:W-:Y:S02]  /*2370*/  IMAD.IADD R5, R3, 0x1, -R4 ;  /* 0x0000000103057824 */ /* 0x000fe400078e0a04 */
[----:B------:R-:W-:Y:S02]  /*2380*/  IMAD.IADD R3, R4, 0x1, -R3 ;  /* 0x0000000104037824 */ /* 0x000fe400078e0a03 */
[----:B------:R-:W-:Y:S02]  /*2390*/  IMAD R10, R5, R7, R10 ;  /* 0x00000007050a7224 */ /* 0x000fe400078e020a */
[----:B------:R-:W-:-:S07]  /*23a0*/  IMAD R9, R3, R2, R9 ;  /* 0x0000000203097224 */ /* 0x000fce00078e0209 */
.L_x_34:
[----:B------:R-:W-:Y:S01]  /*23b0*/  VIADD R14, R14, 0x1 ;  /* 0x000000010e0e7836 */ /* 0x000fe20000000000 */
[----:B------:R-:W-:Y:S01]  /*23c0*/  PLOP3.LUT P1, PT, PT, PT, PT, 0x80, 0x8 ;  /* 0x000000000008781c */ /* 0x000fe20003f2f070 */
[----:B------:R-:W-:Y:S02]  /*23d0*/  IMAD.IADD R21, R10, 0x1, R59 ;  /* 0x000000010a157824 */ /* 0x000fe400078e023b */
[----:B------:R-:W-:Y:S01]  /*23e0*/  IMAD.IADD R20, R9, 0x1, R58 ;  /* 0x0000000109147824 */ /* 0x000fe200078e023a */
[----:B------:R-:W-:-:S04]  /*23f0*/  ISETP.NE.AND P0, PT, R14, 0x2, PT ;  /* 0x000000020e00780c */ /* 0x000fc80003f05270 */
[----:B------:R-:W-:Y:S02]  /*2400*/  SEL R2, RZ, 0x1, P0 ;  /* 0x00000001ff027807 */ /* 0x000fe40000000000 */
[----:B------:R-:W-:Y:S02]  /*2410*/  SEL R14, R14, RZ, P0 ;  /* 0x000000ff0e0e7207 */ /* 0x000fe40000000000 */
[----:B------:R-:W-:Y:S01]  /*2420*/  LOP3.LUT R13, R13, R2, RZ, 0x3c, !PT ;  /* 0x000000020d0d7212 */ /* 0x000fe200078e3cff */
[----:B------:R-:W-:Y:S06]  /*2430*/  @P2 BRA `(.L_x_35) ;  /* 0xfffffff000482947 */ /* 0x000fec000383ffff */
[----:B------:R-:W-:Y:S01]  /*2440*/  UIADD3 UR4, UPT, UPT, UR4, 0x30, URZ ;  /* 0x0000003004047890 */ /* 0x000fe2000fffe0ff */
[----:B------:R-:W-:-:S03]  /*2450*/  SHF.L.U32 R2, R15, 0x1f, RZ ;  /* 0x0000001f0f027819 */ /* 0x000fc600000006ff */
[----:B------:R-:W-:-:S09]  /*2460*/  ULEA UR5, UR6, UR4, 0x3 ;  /* 0x0000000406057291 */ /* 0x000fd2000f8e18ff */
[----:B------:R-:W1:Y:S02]  /*2470*/  SYNCS.PHASECHK.TRANS64.TRYWAIT P0, [UR5], R2 ;  /* 0x00000002ff0075a7 */ /* 0x000e640008001105 */
[----:B-1----:R-:W-:Y:S05]  /*2480*/  @!P0 BRA `(.L_x_36) ;  /* 0x0000004c00ac8947 */ /* 0x002fea0003800000 */
.L_x_122:
[----:B------:R-:W-:-:S04]  /*2490*/  UIADD3 UR6, UPT, UPT, UR6, 0x1, URZ ;  /* 0x0000000106067890 */ /* 0x000fc8000fffe0ff */
[----:B------:R-:W-:-:S04]  /*24a0*/  UISETP.NE.AND UP0, UPT, UR6, 0x6, UPT ;  /* 0x000000060600788c */ /* 0x000fc8000bf05270 */
[----:B------:R-:W-:Y:S02]  /*24b0*/  USEL UR7, URZ, 0x1, UP0 ;  /* 0x00000001ff077887 */ /* 0x000fe40008000000 */
[----:B------:R-:W-:-:S04]  /*24c0*/  USEL UR6, UR6, URZ, UP0 ;  /* 0x000000ff06067287 */ /* 0x000fc80008000000 */
[----:B------:R-:W-:Y:S01]  /*24d0*/  ULEA UR5, UR6, UR4, 0x3 ;  /* 0x0000000406057291 */ /* 0x000fe2000f8e18ff */
[----:B-1----:R-:W-:-:S04]  /*24e0*/  LOP3.LUT R2, R15, UR7, RZ, 0x3c, !PT ;  /* 0x000000070f027c12 */ /* 0x002fc8000f8e3cff */
[----:B------:R-:W-:-:S04]  /*24f0*/  SHF.L.U32 R3, R2, 0x1f, RZ ;  /* 0x0000001f02037819 */ /* 0x000fc800000006ff */
[----:B------:R-:W1:Y:S02]  /*2500*/  SYNCS.PHASECHK.TRANS64.TRYWAIT P0, [UR5], R3 ;  /* 0x00000003ff0075a7 */ /* 0x000e640008001105 */
[----:B-1----:R-:W-:Y:S05]  /*2510*/  @!P0 BRA `(.L_x_37) ;  /* 0x0000004c00a08947 */ /* 0x002fea0003800000 */
.L_x_124:
[----:B------:R-:W-:-:S04]  /*2520*/  UIADD3 UR6, UPT, UPT, UR6, 0x1, URZ ;  /* 0x0000000106067890 */ /* 0x000fc8000fffe0ff */
[----:B------:R-:W-:-:S04]  /*2530*/  UISETP.NE.AND UP0, UPT, UR6, 0x6, UPT ;  /* 0x000000060600788c */ /* 0x000fc8000bf05270 */
[----:B------:R-:W-:Y:S02]  /*2540*/  USEL UR7, URZ, 0x1, UP0 ;  /* 0x00000001ff077887 */ /* 0x000fe40008000000 */
[----:B------:R-:W-:-:S04]  /*2550*/  USEL UR6, UR6, URZ, UP0 ;  /* 0x000000ff06067287 */ /* 0x000fc80008000000 */
[----:B------:R-:W-:Y:S01]  /*2560*/  ULEA UR5, UR6, UR4, 0x3 ;  /* 0x0000000406057291 */ /* 0x000fe2000f8e18ff */
[----:B------:R-:W-:-:S04]  /*2570*/  LOP3.LUT R2, R2, UR7, RZ, 0x3c, !PT ;  /* 0x0000000702027c12 */ /* 0x000fc8000f8e3cff */
[----:B-1----:R-:W-:-:S04]  /*2580*/  SHF.L.U32 R3, R2, 0x1f, RZ ;  /* 0x0000001f02037819 */ /* 0x002fc800000006ff */
[----:B------:R-:W1:Y:S02]  /*2590*/  SYNCS.PHASECHK.TRANS64.TRYWAIT P0, [UR5], R3 ;  /* 0x00000003ff0075a7 */ /* 0x000e640008001105 */
[----:B-1----:R-:W-:Y:S05]  /*25a0*/  @!P0 BRA `(.L_x_38) ;  /* 0x0000004c00948947 */ /* 0x002fea0003800000 */
.L_x_126:
        /* <DEDUP_REMOVED lines=9> */
.L_x_128:
        /* <DEDUP_REMOVED lines=9> */
.L_x_130:
[----:B------:R-:W-:-:S04]  /*26d0*/  UIADD3 UR6, UPT, UPT, UR6, 0x1, URZ ;  /* 0x0000000106067890 */ /* 0x000fc8000fffe0ff */
[----:B------:R-:W-:-:S04]  /*26e0*/  UISETP.NE.AND UP0, UPT, UR6, 0x6, UPT ;  /* 0x000000060600788c */ /* 0x000fc8000bf05270 */
[----:B------:R-:W-:Y:S02]  /*26f0*/  USEL UR5, URZ, 0x1, UP0 ;  /* 0x00000001ff057887 */ /* 0x000fe40008000000 */
[----:B------:R-:W-:-:S04]  /*2700*/  USEL UR6, UR6, URZ, UP0 ;  /* 0x000000ff06067287 */ /* 0x000fc80008000000 */
[----:B------:R-:W-:Y:S01]  /*2710*/  ULEA UR6, UR6, UR4, 0x3 ;  /* 0x0000000406067291 */ /* 0x000fe2000f8e18ff */
[----:B------:R-:W-:-:S04]  /*2720*/  LOP3.LUT R2, R2, UR5, RZ, 0x3c, !PT ;  /* 0x0000000502027c12 */ /* 0x000fc8000f8e3cff */
[----:B------:R-:W-:Y:S01]  /*2730*/  SHF.L.U32 R2, R2, 0x1f, RZ ;  /* 0x0000001f02027819 */ /* 0x000fe200000006ff */
[----:B-1--4-:R-:W-:-:S07]  /*2740*/  IMAD.U32 R0, RZ, RZ, UR6 ;  /* 0x00000006ff007e24 */ /* 0x012fce000f8e00ff */
.L_x_41:
[----:B-1----:R1:W2:Y:S02]  /*2750*/  SYNCS.PHASECHK.TRANS64.TRYWAIT P0, [R0+URZ], R2 ;  /* 0x00000002000075a7 */ /* 0x0022a400080011ff */
[----:B--2---:R-:W-:Y:S05]  /*2760*/  @!P0 NANOSLEEP.SYNCS 0x989680 ;  /* 0x009896800000895d */ /* 0x004fea0003900000 */
[----:B------:R-:W2:Y:S02]  /*2770*/  @!P0 SYNCS.PHASECHK.TRANS64 P0, [R0+URZ], R2 ;  /* 0x00000002000085a7 */ /* 0x000ea400080010ff */
[----:B--2---:R-:W-:Y:S05]  /*2780*/  @P0 EXIT ;  /* 0x000000000000094d */ /* 0x004fea0003800000 */
[----:B------:R-:W-:Y:S05]  /*2790*/  BRA `(.L_x_41) ;  /* 0xfffffffc00ec7947 */ /* 0x000fea000383ffff */
.L_x_17:
[----:B------:R-:W-:-:S04]  /*27a0*/  UISETP.NE.AND UP1, UPT, UR37, URZ, UPT ;  /* 0x000000ff2500728c */ /* 0x000fc8000bf25270 */
[----:B------:R-:W-:-:S09]  /*27b0*/  UISETP.NE.OR UP1, UPT, UR8, 0x1, UP1 ;  /* 0x000000010800788c */ /* 0x000fd20008f25670 */
[----:B------:R-:W-:Y:S05]  /*27c0*/  BRA.U UP1, `(.L_x_42) ;  /* 0x0000000501487547 */ /* 0x000fea000b800000 */
[----:B------:R-:W-:Y:S01]  /*27d0*/  ISETP.NE.AND P2, PT, R2, RZ, PT ;  /* 0x000000ff0200720c */ /* 0x000fe20003f45270 */
[----:B------:R-:W-:Y:S01]  /*27e0*/  IMAD.MOV.U32 R12, RZ, RZ, 0x1 ;  /* 0x00000001ff0c7424 */ /* 0x000fe200078e00ff */
[----:B------:R-:W-:Y:S02]  /*27f0*/  CS2R R10, SRZ ;  /* 0x00000000000a7805 */ /* 0x000fe4000001ff00 */
[----:B------:R-:W-:Y:S01]  /*2800*/  CS2R R8, SRZ ;  /* 0x0000000000087805 */ /* 0x000fe2000001ff00 */
[----:B------:R-:W-:Y:S01]  /*2810*/  UMOV UR4, 0x400 ;  /* 0x0000040000047882 */ /* 0x000fe20000000000 */
[----:B------:R-:W-:Y:S01]  /*2820*/  UMOV UR6, URZ ;  /* 0x000000ff00067c82 */ /* 0x000fe20008000000 */
[----:B------:R-:W-:-:S12]  /*2830*/  ULEA UR37, UR37, UR4, 0x18 ;  /* 0x0000000425257291 */ /* 0x000fd8000f8ec0ff */
.L_x_46:
[----:B------:R-:W-:Y:S02]  /*2840*/  LEA R0, R8, UR37, 0x3 ;  /* 0x0000002508007c11 */ /* 0x000fe4000f8e18ff */
[----:B------:R-:W-:-:S03]  /*2850*/  SHF.L.U32 R4, R9, 0x1f, RZ ;  /* 0x0000001f09047819 */ /* 0x000fc600000006ff */
[----:B------:R-:W-:Y:S01]  /*2860*/  VIADD R5, R0, 0x110 ;  /* 0x0000011000057836 */ /* 0x000fe20000000000 */
[----:B------:R-:W1:Y:S02]  /*2870*/  SYNCS.PHASECHK.TRANS64.TRYWAIT P0, [R0+URZ+0x100], R4 ;  /* 0x00010004000075a7 */ /* 0x000e6400080011ff */
[----:B-1----:R-:W-:Y:S05]  /*2880*/  @!P0 BRA `(.L_x_43) ;  /* 0x0000004c00248947 */ /* 0x002fea0003800000 */
.L_x_131:
[----:B------:R-:W-:Y:S01]  /*2890*/  ULEA UR5, UR6, UR37, 0x3 ;  /* 0x0000002506057291 */ /* 0x000fe2000f8e18ff */
[----:B-1----:R-:W-:Y:S01]  /*28a0*/  PRMT R0, RZ, 0x654, R5 ;  /* 0x00000654ff007816 */ /* 0x002fe20000000005 */
[----:B------:R-:W-:Y:S01]  /*28b0*/  @!P2 IMAD.MOV.U32 R4, RZ, RZ, 0x10 ;  /* 0x00000010ff04a424 */ /* 0x000fe200078e00ff */
[----:B------:R-:W-:Y:S01]  /*28c0*/  SHF.L.U32 R5, R12, 0x1f, RZ ;  /* 0x0000001f0c057819 */ /* 0x000fe200000006ff */
[----:B------:R-:W-:Y:S01]  /*28d0*/  UIADD3 UR4, UPT, UPT, UR5, 0xa0, URZ ;  /* 0x000000a005047890 */ /* 0x000fe2000fffe0ff */
[----:B------:R1:W-:Y:S05]  /*28e0*/  SYNCS.ARRIVE.TRANS64.RED.A1T0 RZ, [R0+URZ], RZ ;  /* 0x000000ff00ff79a7 */ /* 0x0003ea00081004ff */
[----:B------:R-:W-:Y:S01]  /*28f0*/  IMAD.U32 R6, RZ, RZ, UR4 ;  /* 0x00000004ff067e24 */ /* 0x000fe2000f8e00ff */
[----:B------:R-:W2:Y:S04]  /*2900*/  SYNCS.PHASECHK.TRANS64.TRYWAIT P0, [UR5+0xb0], R5 ;  /* 0x0000b005ff0075a7 */ /* 0x000ea80008001105 */
[----:B------:R-:W-:Y:S01]  /*2910*/  PRMT R6, R2, 0x654, R6 ;  /* 0x0000065402067816 */ /* 0x000fe20000000006 */
[----:B-12---:R-:W-:Y:S06]  /*2920*/  @!P0 BRA `(.L_x_44) ;  /* 0x0000004c00108947 */ /* 0x006fec0003800000 */
.L_x_133:
[----:B------:R-:W-:Y:S01]  /*2930*/  ULEA UR4, UR6, UR37, 0x4 ;  /* 0x0000002506047291 */ /* 0x000fe2000f8e20ff */
[----:B------:R-:W-:Y:S01]  /*2940*/  SEL R3, R6, R3, !P2 ;  /* 0x0000000306037207 */ /* 0x000fe20005000000 */
[----:B------:R-:W-:Y:S01]  /*2950*/  UIADD3 UR5, UPT, UPT, UR5, 0xa0, URZ ;  /* 0x000000a005057890 */ /* 0x000fe2000fffe0ff */
[----:B-1----:R-:W-:Y:S01]  /*2960*/  LEA R0, R11, UR37, 0x3 ;  /* 0x000000250b007c11 */ /* 0x002fe2000f8e18ff */
[----:B------:R-:W-:Y:S01]  /*2970*/  UIADD3 UR4, UPT, UPT, UR4, 0x130, URZ ;  /* 0x0000013004047890 */ /* 0x000fe2000fffe0ff */
[----:B------:R1:W-:Y:S01]  /*2980*/  @!P2 SYNCS.ARRIVE.TRANS64.RED RZ, [R3+URZ], R4 ;  /* 0x0000000403ffa9a7 */ /* 0x0003e200080004ff */
[----:B------:R-:W-:Y:S01]  /*2990*/  UIADD3 UR6, UPT, UPT, UR6, 0x1, URZ ;  /* 0x0000000106067890 */ /* 0x000fe2000fffe0ff */
[----:B------:R-:W-:-:S03]  /*29a0*/  VIADD R8, R8, 0x1 ;  /* 0x0000000108087836 */ /* 0x000fc60000000000 */
[----:B------:R-:W-:Y:S02]  /*29b0*/  UISETP.NE.AND UP0, UPT, UR6, 0x2, UPT ;  /* 0x000000020600788c */ /* 0x000fe4000bf05270 */
[----:B------:R-:W-:Y:S01]  /*29c0*/  ISETP.NE.AND P0, PT, R8, 0x2, PT ;  /* 0x000000020800780c */ /* 0x000fe20003f05270 */
[----:B------:R-:W-:Y:S06]  /*29d0*/  UGETNEXTWORKID.BROADCAST [UR4], [UR5] ;  /* 0x00000000040073ca */ /* 0x000fec0008000100 */
[----:B------:R-:W-:Y:S02]  /*29e0*/  USEL UR4, URZ, 0x1, UP0 ;  /* 0x00000001ff047887 */ /* 0x000fe40008000000 */
[----:B------:R-:W-:-:S04]  /*29f0*/  USEL UR6, UR6, URZ, UP0 ;  /* 0x000000ff06067287 */ /* 0x000fc80008000000 */
[----:B------:R-:W-:Y:S02]  /*2a00*/  LOP3.LUT R12, R12, UR4, RZ, 0x3c, !PT ;  /* 0x000000040c0c7c12 */ /* 0x000fe4000f8e3cff */
[----:B-1----:R-:W-:-:S04]  /*2a10*/  SHF.L.U32 R4, R10, 0x1f, RZ ;  /* 0x0000001f0a047819 */ /* 0x002fc800000006ff */
[----:B------:R-:W1:Y:S02]  /*2a20*/  SYNCS.PHASECHK.TRANS64.TRYWAIT P1, [R0+URZ+0xa0], R4 ;  /* 0x0000a004000075a7 */ /* 0x000e6400080211ff */
[----:B-1----:R-:W-:Y:S05]  /*2a30*/  @!P1 BRA `(.L_x_45) ;  /* 0x0000004800e49947 */ /* 0x002fea0003800000 */
.L_x_134:
[C---:B-1----:R-:W-:Y:S01]  /*2a40*/  LEA R4, R11.reuse, UR37, 0x4 ;  /* 0x000000250b047c11 */ /* 0x042fe2000f8e20ff */
[----:B------:R-:W-:Y:S01]  /*2a50*/  VIADD R0, R0, 0xb0 ;  /* 0x000000b000007836 */ /* 0x000fe20000000000 */
[----:B------:R-:W-:Y:S01]  /*2a60*/  SEL R8, R8, RZ, P0 ;  /* 0x000000ff08087207 */ /* 0x000fe20000000000 */
[----:B------:R-:W-:-:S03]  /*2a70*/  VIADD R11, R11, 0x1 ;  /* 0x000000010b0b7836 */ /* 0x000fc60000000000 */
[----:B------:R-:W1:Y:S01]  /*2a80*/  LDS.128 R4, [R4+0x130] ;  /* 0x0001300004047984 */ /* 0x000e620000000c00 */
[----:B------:R-:W-:Y:S02]  /*2a90*/  PRMT R0, RZ, 0x654, R0 ;  /* 0x00000654ff007816 */ /* 0x000fe40000000000 */
[C---:B------:R-:W-:Y:S01]  /*2aa0*/  ISETP.NE.AND P1, PT, R11.reuse, 0x2, PT ;  /* 0x000000020b00780c */ /* 0x040fe20003f25270 */
[----:B------:R-:W-:Y:S01]  /*2ab0*/  @!PT LDS RZ, [RZ] ;  /* 0x00000000fffff984 */ /* 0x000fe20000000800 */
[----:B------:R-:W-:Y:S01]  /*2ac0*/  @!PT LDS RZ, [RZ] ;  /* 0x00000000fffff984 */ /* 0x000fe20000000800 */
[----:B------:R-:W-:Y:S01]  /*2ad0*/  @!PT LDS RZ, [RZ] ;  /* 0x00000000fffff984 */ /* 0x000fe20000000800 */
[----:B------:R-:W-:Y:S01]  /*2ae0*/  @!PT LDS RZ, [RZ] ;  /* 0x00000000fffff984 */ /* 0x000fe20000000800 */
[----:B------:R2:W-:Y:S06]  /*2af0*/  MEMBAR.ALL.CTA ;  /* 0x0000000000007992 */ /* 0x0005ec0000008000 */
[----:B--2---:R-:W2:Y:S01]  /*2b00*/  FENCE.VIEW.ASYNC.S ;  /* 0x00000000000073c6 */ /* 0x004ea20000000000 */
[----:B------:R-:W-:Y:S01]  /*2b10*/  SEL R11, R11, RZ, P1 ;  /* 0x000000ff0b0b7207 */ /* 0x000fe20000800000 */
[----:B--2---:R2:W-:Y:S01]  /*2b20*/  SYNCS.ARRIVE.TRANS64.RED.A1T0 RZ, [R0+URZ], RZ ;  /* 0x000000ff00ff79a7 */ /* 0x0045e200081004ff */
[----:B-1----:R-:W-:-:S02]  /*2b30*/  LOP3.LUT P3, RZ, R6, 0x1, RZ, 0xc0, !PT ;  /* 0x0000000106ff7812 */ /* 0x002fc4000786c0ff */
[----:B------:R-:W-:-:S04]  /*2b40*/  SEL R4, RZ, 0x1, P1 ;  /* 0x00000001ff047807 */ /* 0x000fc80000800000 */
[----:B------:R-:W-:Y:S02]  /*2b50*/  LOP3.LUT R10, R10, R4, RZ, 0x3c, !PT ;  /* 0x000000040a0a7212 */ /* 0x000fe400078e3cff */
[----:B--2---:R-:W-:-:S04]  /*2b60*/  SEL R0, RZ, 0x1, P0 ;  /* 0x00000001ff007807 */ /* 0x004fc80000000000 */
[----:B------:R-:W-:Y:S01]  /*2b70*/  LOP3.LUT R9, R9, R0, RZ, 0x3c, !PT ;  /* 0x0000000009097212 */ /* 0x000fe200078e3cff */
[----:B------:R-:W-:Y:S06]  /*2b80*/  @P3 BRA `(.L_x_46) ;  /* 0xfffffffc002c3947 */ /* 0x000fec000383ffff */
[----:B------:R-:W-:Y:S01]  /*2b90*/  ULEA UR5, UR6, UR37, 0x3 ;  /* 0x0000002506057291 */ /* 0x000fe2000f8e18ff */
[----:B------:R-:W-:-:S08]  /*2ba0*/  SHF.L.U32 R2, R12, 0x1f, RZ ;  /* 0x0000001f0c027819 */ /* 0x000fd000000006ff */
[----:B------:R-:W1:Y:S02]  /*2bb0*/  SYNCS.PHASECHK.TRANS64 P0, [UR5+0xb0], R2 ;  /* 0x0000b002ff0075a7 */ /* 0x000e640008001005 */
[----:B-1----:R-:W-:Y:S05]  /*2bc0*/  @P0 BRA `(.L_x_47) ;  /* 0x0000000000080947 */ /* 0x002fea0003800000 */
[----:B------:R-:W1:Y:S02]  /*2bd0*/  SYNCS.PHASECHK.TRANS64.TRYWAIT P0, [UR5+0xb0], R2 ;  /* 0x0000b002ff0075a7 */ /* 0x000e640008001105 */
[----:B-1----:R-:W-:Y:S05]  /*2be0*/  @!P0 BRA `(.L_x_48) ;  /* 0x00000048008c8947 */ /* 0x002fea0003800000 */
.L_x_47:
[----:B------:R-:W-:-:S04]  /*2bf0*/  UIADD3 UR4, UPT, UPT, UR6, 0x1, URZ ;  /* 0x0000000106047890 */ /* 0x000fc8000fffe0ff */
[----:B------:R-:W-:-:S04]  /*2c00*/  UISETP.NE.AND UP0, UPT, UR4, 0x2, UPT ;  /* 0x000000020400788c */ /* 0x000fc8000bf05270 */
[----:B------:R-:W-:Y:S02]  /*2c10*/  USEL UR7, URZ, 0x1, UP0 ;  /* 0x00000001ff077887 */ /* 0x000fe40008000000 */
[----:B------:R-:W-:-:S04]  /*2c20*/  USEL UR4, UR4, URZ, UP0 ;  /* 0x000000ff04047287 */ /* 0x000fc80008000000 */
[----:B------:R-:W-:Y:S01]  /*2c30*/  ULEA UR4, UR4, UR37, 0x3 ;  /* 0x0000002504047291 */ /* 0x000fe2000f8e18ff */
[----:B-1----:R-:W-:-:S04]  /*2c40*/  LOP3.LUT R2, R12, UR7, RZ, 0x3c, !PT ;  /* 0x000000070c027c12 */ /* 0x002fc8000f8e3cff */
[----:B------:R-:W-:-:S04]  /*2c50*/  SHF.L.U32 R0, R2, 0x1f, RZ ;  /* 0x0000001f02007819 */ /* 0x000fc800000006ff */
[----:B------:R-:W1:Y:S02]  /*2c60*/  SYNCS.PHASECHK.TRANS64 P0, [UR4+0xb0], R0 ;  /* 0x0000b000ff0075a7 */ /* 0x000e640008001004 */
[----:B-1----:R-:W-:Y:S05]  /*2c70*/  @P0 EXIT ;  /* 0x000000000000094d */ /* 0x002fea0003800000 */
[----:B------:R-:W-:Y:S02]  /*2c80*/  SHF.L.U32 R2, R2, 0x1f, RZ ;  /* 0x0000001f02027819 */ /* 0x000fe400000006ff */
[----:B------:R-:W-:-:S07]  /*2c90*/  MOV R0, UR4 ;  /* 0x0000000400007c02 */ /* 0x000fce0008000f00 */
.L_x_49:
[----:B-1----:R1:W2:Y:S02]  /*2ca0*/  SYNCS.PHASECHK.TRANS64.TRYWAIT P0, [R0+URZ+0xb0], R2 ;  /* 0x0000b002000075a7 */ /* 0x0022a400080011ff */
[----:B--2---:R-:W-:Y:S05]  /*2cb0*/  @!P0 NANOSLEEP.SYNCS 0x989680 ;  /* 0x009896800000895d */ /* 0x004fea0003900000 */
[----:B------:R-:W2:Y:S02]  /*2cc0*/  @!P0 SYNCS.PHASECHK.TRANS64 P0, [R0+URZ+0xb0], R2 ;  /* 0x0000b002000085a7 */ /* 0x000ea400080010ff */
[----:B--2---:R-:W-:Y:S05]  /*2cd0*/  @P0 EXIT ;  /* 0x000000000000094d */ /* 0x004fea0003800000 */
[----:B------:R-:W-:Y:S05]  /*2ce0*/  BRA `(.L_x_49) ;  /* 0xfffffffc00ec7947 */ /* 0x000fea000383ffff */
.L_x_42:
[----:B------:R-:W-:-:S09]  /*2cf0*/  UISETP.NE.AND UP1, UPT, UR8, URZ, UPT ;  /* 0x000000ff0800728c */ /* 0x000fd2000bf25270 */
[----:B------:R-:W-:Y:S05]  /*2d00*/  BRA.U UP1, `(.L_x_50) ;  /* 0x00000011013c7547 */ /* 0x000fea000b800000 */
[----:B------:R-:W-:Y:S01]  /*2d10*/  UMOV UR4, 0x40 ;  /* 0x0000004000047882 */ /* 0x000fe20000000000 */
[----:B------:R-:W-:Y:S01]  /*2d20*/  NOP ;  /* 0x0000000000007918 */ /* 0x000fe20000000000 */
[----:B------:R-:W-:Y:S01]  /*2d30*/  ULEA UR4, UR37, UR4, 0x18 ;  /* 0x0000000425047291 */ /* 0x000fe2000f8ec0ff */
[----:B------:R-:W-:Y:S02]  /*2d40*/  UMOV UR5, 0x400 ;  /* 0x0000040000057882 */ /* 0x000fe40000000000 */
[----:B------:R-:W-:-:S06]  /*2d50*/  ULEA UR37, UR37, UR5, 0x18 ;  /* 0x0000000525257291 */ /* 0x000fcc000f8ec0ff */
[----:B------:R-:W1:Y:S02]  /*2d60*/  LDS.U8 R0, [UR4+0x1c] ;  /* 0x00001c04ff007984 */ /* 0x000e640008000000 */
[----:B-1----:R-:W-:-:S13]  /*2d70*/  ISETP.NE.AND P0, PT, R0, RZ, PT ;  /* 0x000000ff0000720c */ /* 0x002fda0003f05270 */
[----:B------:R-:W-:Y:S05]  /*2d80*/  @P0 BRA `(.L_x_51) ;  /* 0x0000000000580947 */ /* 0x000fea0003800000 */
[----:B------:R-:W-:-:S13]  /*2d90*/  ELECT P0, URZ, PT ;  /* 0x0000000000ff782f */ /* 0x000fda0003800000 */
[----:B------:R-:W-:Y:S05]  /*2da0*/  @!P0 BRA `(.L_x_52) ;  /* 0x0000000000608947 */ /* 0x000fea0003800000 */
[----:B------:R-:W-:Y:S01]  /*2db0*/  UMOV UR5, 0x10 ;  /* 0x0000001000057882 */ /* 0x000fe20000000000 */
[----:B------:R-:W-:Y:S01]  /*2dc0*/  HFMA2 R0, -RZ, RZ, 0, 5.9604644775390625e-08 ;  /* 0x00000001ff007431 */ /* 0x000fe200000001ff */
[----:B------:R-:W-:-:S03]  /*2dd0*/  MOV R2, 0xffff ;  /* 0x0000ffff00027802 */ /* 0x000fc60000000f00 */
[----:B------:R-:W-:Y:S04]  /*2de0*/  DEPBAR.LE SB1, 0x36 ;  /* 0x00009d800000791a */ /* 0x000fe80000000000 */
[----:B------:R-:W1:Y:S02]  /*2df0*/  UTCATOMSWS.FIND_AND_SET.ALIGN UP0, UR5, UR5 ;  /* 0x00000005000575e3 */ /* 0x000e640008000800 */
[----:B-1----:R-:W-:Y:S01]  /*2e00*/  MOV R3, UR5 ;  /* 0x0000000500037c02 */ /* 0x002fe20008000f00 */
[----:B------:R-:W-:Y:S06]  /*2e10*/  BRA.U UP0, `(.L_x_53) ;  /* 0x0000000100187547 */ /* 0x000fec000b800000 */
.L_x_54:
[----:B------:R-:W-:Y:S05]  /*2e20*/  NANOSLEEP 0x64 ;  /* 0x000000640000795d */ /* 0x000fea0003800000 */
[----:B------:R-:W-:-:S05]  /*2e30*/  UMOV UR5, 0x10 ;  /* 0x0000001000057882 */ /* 0x000fca0000000000 */
[----:B------:R-:W-:Y:S04]  /*2e40*/  DEPBAR.LE SB1, 0x36 ;  /* 0x00009d800000791a */ /* 0x000fe80000000000 */
[----:B------:R-:W1:Y:S02]  /*2e50*/  UTCATOMSWS.FIND_AND_SET.ALIGN UP0, UR5, UR5 ;  /* 0x00000005000575e3 */ /* 0x000e640008000800 */
[----:B-1----:R-:W-:Y:S01]  /*2e60*/  MOV R3, UR5 ;  /* 0x0000000500037c02 */ /* 0x002fe20008000f00 */
[----:B------:R-:W-:Y:S05]  /*2e70*/  BRA.U !UP0, `(.L_x_54) ;  /* 0xfffffffd08e87547 */ /* 0x000fea000b83ffff */
.L_x_53:
[-C--:B------:R-:W-:Y:S02]  /*2e80*/  SHF.L.U32 R2, R2, R3.reuse, RZ ;  /* 0x0000000302027219 */ /* 0x080fe400000006ff */
[----:B------:R-:W-:Y:S01]  /*2e90*/  SHF.L.U32 R0, R0, R3, RZ ;  /* 0x0000000300007219 */ /* 0x000fe200000006ff */
[----:B------:R-:W-:Y:S02]  /*2ea0*/  IMAD.SHL.U32 R3, R3, 0x20, RZ ;  /* 0x0000002003037824 */ /* 0x000fe400078e00ff */
[----:B------:R1:W-:Y:S04]  /*2eb0*/  ATOMS.OR RZ, [UR4+0x14], R2 ;  /* 0x00001402ffff798c */ /* 0x0003e8000b000004 */
[----:B------:R1:W-:Y:S04]  /*2ec0*/  ATOMS.OR RZ, [UR4+0x18], R0 ;  /* 0x00001800ffff798c */ /* 0x0003e8000b000004 */
[----:B------:R1:W-:Y:S01]  /*2ed0*/  STS [UR37+0x150], R3 ;  /* 0x00015003ff007988 */ /* 0x0003e20008000825 */
[----:B------:R-:W-:Y:S05]  /*2ee0*/  BRA `(.L_x_52) ;  /* 0x0000000000107947 */ /* 0x000fea0003800000 */
.L_x_51:
[----:B------:R-:W-:Y:S02]  /*2ef0*/  MOV R0, 0xffffffff ;  /* 0xffffffff00007802 */ /* 0x000fe40000000f00 */
[----:B------:R-:W-:-:S03]  /*2f00*/  MOV R2, 0x2f30 ;  /* 0x00002f3000027802 */ /* 0x000fc60000000f00 */
[----:B------:R1:W-:Y:S04]  /*2f10*/  STS [UR37+0x150], R0 ;  /* 0x00015000ff007988 */ /* 0x0003e80008000825 */
[----:B-1-3-5:R-:W-:Y:S05]  /*2f20*/  CALL.REL.NOINC `($__internal_1_$__cuda_sm10x_tcgen05_guardrail_trap_phase_invalid_during_alloc) ;  /* 0x0000004c00607944 */ /* 0x02afea0003c00000 */
.L_x_52:
[----:B------:R-:W-:Y:S05]  /*2f30*/  WARPSYNC.ALL ;  /* 0x0000000000007948 */ /* 0x000fea0003800000 */
[----:B------:R-:W2:Y:S01]  /*2f40*/  S2UR UR5, SR_CgaCtaId ;  /* 0x00000000000579c3 */ /* 0x000ea20000008800 */
[----:B------:R-:W-:Y:S01]  /*2f50*/  UMOV UR4, 0x400 ;  /* 0x0000040000047882 */ /* 0x000fe20000000000 */
[----:B------:R-:W-:-:S06]  /*2f60*/  NOP ;  /* 0x0000000000007918 */ /* 0x000fcc0000000000 */
[----:B------:R-:W-:Y:S06]  /*2f70*/  BAR.ARV 0x6, 0xa0 ;  /* 0x0182800000007b1d */ /* 0x000fec0000002000 */
[----:B------:R-:W4:Y:S01]  /*2f80*/  LDCU UR7, c[0x0][0x38c] ;  /* 0x00007180ff0777ac */ /* 0x000f220008000800 */
[----:B------:R-:W-:Y:S01]  /*2f90*/  IMAD.MOV.U32 R11, RZ, RZ, 0x1 ;  /* 0x00000001ff0b7424 */ /* 0x000fe200078e00ff */
[----:B------:R-:W-:Y:S01]  /*2fa0*/  CS2R R8, SRZ ;  /* 0x0000000000087805 */ /* 0x000fe2000001ff00 */
[----:B------:R-:W-:Y:S01]  /*2fb0*/  IMAD.MOV.U32 R10, RZ, RZ, RZ ;  /* 0x000000ffff0a7224 */ /* 0x000fe200078e00ff */
[----:B------:R-:W3:Y:S01]  /*2fc0*/  LDCU UR6, c[0x0][0x38c] ;  /* 0x00007180ff0677ac */ /* 0x000ee20008000800 */
[----:B------:R-:W-:Y:S01]  /*2fd0*/  UMOV UR15, URZ ;  /* 0x000000ff000f7c82 */ /* 0x000fe20008000000 */
[----:B------:R-:W-:Y:S01]  /*2fe0*/  UMOV UR14, URZ ;  /* 0x000000ff000e7c82 */ /* 0x000fe20008000000 */
[----:B--2---:R-:W-:Y:S01]  /*2ff0*/  ULEA UR5, UR5, UR4, 0x18 ;  /* 0x0000000405057291 */ /* 0x004fe2000f8ec0ff */
[----:B------:R-:W-:Y:S01]  /*3000*/  UMOV UR32, 0x0 ;  /* 0x0000000000207882 */ /* 0x000fe20000000000 */
[----:B------:R-:W-:-:S02]  /*3010*/  UMOV UR33, 0x4100490 ;  /* 0x0410049000217882 */ /* 0x000fc40000000000 */
[----:B------:R-:W-:Y:S02]  /*3020*/  UIADD3 UR9, UPT, UPT, UR5, 0x3400, URZ ;  /* 0x0000340005097890 */ /* 0x000fe4000fffe0ff */
[----:B------:R-:W-:Y:S02]  /*3030*/  UIADD3 UR10, UPT, UPT, UR5, 0x1b400, URZ ;  /* 0x0001b400050a7890 */ /* 0x000fe4000fffe0ff */
[----:B----4-:R-:W-:Y:S01]  /*3040*/  UIADD3 UR7, UPT, UPT, UR7, 0x7f, URZ ;  /* 0x0000007f07077890 */ /* 0x010fe2000fffe0ff */
[----:B-1----:R-:W1:Y:S01]  /*3050*/  LDS R0, [UR5+0x150] ;  /* 0x00015005ff007984 */ /* 0x002e620008000800 */
[----:B------:R-:W-:Y:S02]  /*3060*/  USHF.R.U32.HI UR9, URZ, 0x4, UR9 ;  /* 0x00000004ff097899 */ /* 0x000fe40008011609 */
[----:B------:R-:W-:Y:S02]  /*3070*/  USHF.R.S32.HI UR4, URZ, 0x1f, UR7 ;  /* 0x0000001fff047899 */ /* 0x000fe40008011407 */
[----:B------:R-:W-:-:S02]  /*3080*/  USHF.R.U32.HI UR10, URZ, 0x4, UR10 ;  /* 0x00000004ff0a7899 */ /* 0x000fc4000801160a */
[----:B------:R-:W-:Y:S02]  /*3090*/  ULEA.HI UR4, UR4, UR7, URZ, 0x7 ;  /* 0x0000000704047291 */ /* 0x000fe4000f8f38ff */
[----:B------:R-:W-:Y:S02]  /*30a0*/  ULOP3.LUT UR9, UR9, 0x3fff, URZ, 0xc0, !UPT ;  /* 0x00003fff09097892 */ /* 0x000fe4000f8ec0ff */
[----:B------:R-:W-:Y:S02]  /*30b0*/  USHF.R.S32.HI UR4, URZ, 0x7, UR4 ;  /* 0x00000007ff047899 */ /* 0x000fe40008011404 */
[----:B------:R-:W-:Y:S02]  /*30c0*/  ULOP3.LUT UR10, UR10, 0x3fff, URZ, 0xc0, !UPT ;  /* 0x00003fff0a0a7892 */ /* 0x000fe4000f8ec0ff */
[----:B------:R-:W-:Y:S01]  /*30d0*/  UISETP.LT.AND UP0, UPT, UR4, 0x1, UPT ;  /* 0x000000010400788c */ /* 0x000fe2000bf01270 */
[----:B------:R-:W-:Y:S01]  /*30e0*/  UMOV UR30, 0x0 ;  /* 0x00000000001e7882 */ /* 0x000fe20000000000 */
[----:B------:R-:W-:-:S02]  /*30f0*/  UMOV UR31, 0x4100490 ;  /* 0x04100490001f7882 */ /* 0x000fc40000000000 */
[----:B------:R-:W-:Y:S01]  /*3100*/  USEL UR8, UR4, 0x1, !UP0 ;  /* 0x0000000104087887 */ /* 0x000fe2000c000000 */
[----:B------:R-:W-:Y:S01]  /*3110*/  UMOV UR28, 0x0 ;  /* 0x00000000001c7882 */ /* 0x000fe20000000000 */
[----:B------:R-:W-:Y:S01]  /*3120*/  UMOV UR29, 0x4100490 ;  /* 0x04100490001d7882 */ /* 0x000fe20000000000 */
[----:B------:R-:W-:Y:S01]  /*3130*/  UMOV UR26, 0x0 ;  /* 0x00000000001a7882 */ /* 0x000fe20000000000 */
[----:B------:R-:W-:Y:S01]  /*3140*/  UMOV UR27, 0x4100490 ;  /* 0x04100490001b7882 */ /* 0x000fe20000000000 */
[----:B------:R-:W-:Y:S01]  /*3150*/  UMOV UR24, 0x0 ;  /* 0x0000000000187882 */ /* 0x000fe20000000000 */
[----:B------:R-:W-:Y:S01]  /*3160*/  UMOV UR25, 0x4100490 ;  /* 0x0410049000197882 */ /* 0x000fe20000000000 */
[----:B------:R-:W-:Y:S01]  /*3170*/  UMOV UR22, 0x0 ;  /* 0x0000000000167882 */ /* 0x000fe20000000000 */
[----:B------:R-:W-:Y:S01]  /*3180*/  UMOV UR23, 0x4100490 ;  /* 0x0410049000177882 */ /* 0x000fe20000000000 */
[----:B------:R-:W-:Y:S02]  /*3190*/  ULOP3.LUT UR9, UR9, 0x10000, URZ, 0xfc, !UPT ;  /* 0x0001000009097892 */ /* 0x000fe4000f8efcff */
[----:B------:R-:W-:-:S02]  /*31a0*/  ULOP3.LUT UR10, UR10, 0x10000, URZ, 0xfc, !UPT ;  /* 0x000100000a0a7892 */ /* 0x000fc4000f8efcff */
[----:B------:R-:W-:Y:S02]  /*31b0*/  UIADD3 UR8, UPT, UPT, -UR8, URZ, URZ ;  /* 0x000000ff08087290 */ /* 0x000fe4000fffe1ff */
[----:B---3--:R-:W-:Y:S01]  /*31c0*/  UISETP.GE.AND UP3, UPT, UR6, 0x1, UPT ;  /* 0x000000010600788c */ /* 0x008fe2000bf66270 */
[----:B------:R-:W-:Y:S01]  /*31d0*/  UMOV UR20, 0x0 ;  /* 0x0000000000147882 */ /* 0x000fe20000000000 */
[----:B------:R-:W-:Y:S01]  /*31e0*/  UMOV UR21, 0x4100490 ;  /* 0x0410049000157882 */ /* 0x000fe20000000000 */
[----:B------:R-:W-:Y:S01]  /*31f0*/  UMOV UR18, 0x0 ;  /* 0x0000000000127882 */ /* 0x000fe20000000000 */
[----:B-1----:R-:W-:Y:S01]  /*3200*/  R2UR UR16, R0 ;  /* 0x00000000001072ca */ /* 0x002fe200000e0000 */
[----:B------:R-:W-:-:S14]  /*3210*/  UMOV UR19, 0x4100490 ;  /* 0x0410049000137882 */ /* 0x000fdc0000000000 */
.L_x_61:
[----:B------:R-:W-:Y:S02]  /*3220*/  LEA R0, R10, UR5, 0x3 ;  /* 0x000000050a007c11 */ /* 0x000fe4000f8e18ff */
[----:B------:R-:W-:Y:S02]  /*3230*/  SHF.L.U32 R2, R9, 0x1f, RZ ;  /* 0x0000001f09027819 */ /* 0x000fe400000006ff */
[----:B------:R-:W-:Y:S01]  /*3240*/  PLOP3.LUT P0, PT, PT, PT, UP3, 0x80, 0x8 ;  /* 0x000000000008781c */ /* 0x000fe20003f0f038 */
[----:B------:R-:W-:Y:S01]  /*3250*/  VIADD R3, R0, 0xb0 ;  /* 0x000000b000037836 */ /* 0x000fe20000000000 */
[----:B-1----:R-:W1:Y:S02]  /*3260*/  SYNCS.PHASECHK.TRANS64.TRYWAIT P1, [R0+URZ+0xa0], R2 ;  /* 0x0000a002000075a7 */ /* 0x002e6400080211ff */
[----:B-1-3--:R-:W-:Y:S09]  /*3270*/  @!P1 BRA `(.L_x_55) ;  /* 0x0000004400009947 */ /* 0x00aff20003800000 */
.L_x_136:
[----:B------:R-:W-:Y:S01]  /*3280*/  LEA R4, R10, UR5, 0x4 ;  /* 0x000000050a047c11 */ /* 0x000fe2000f8e20ff */
[----:B------:R-:W-:Y:S01]  /*3290*/  @UP3 ULEA UR7, UR14, UR5, 0x3 ;  /* 0x000000050e073291 */ /* 0x000fe2000f8e18ff */
[----:B------:R-:W-:Y:S01]  /*32a0*/  PLOP3.LUT P2, PT, PT, PT, PT, 0x80, 0x8 ;  /* 0x000000000008781c */ /* 0x000fe20003f4f070 */
[----:B------:R-:W-:Y:S01]  /*32b0*/  ULEA UR6, UR15, UR5, 0x3 ;  /* 0x000000050f067291 */ /* 0x000fe2000f8e18ff */
[----:B------:R-:W-:Y:S01]  /*32c0*/  PRMT R3, RZ, 0x654, R3 ;  /* 0x00000654ff037816 */ /* 0x000fe20000000003 */
[----:B------:R-:W-:Y:S01]  /*32d0*/  ULEA.HI UR11, UR15, UR15, URZ, 0x1 ;  /* 0x0000000f0f0b7291 */ /* 0x000fe2000f8f08ff */
[----:B------:R-:W2:Y:S01]  /*32e0*/  LDS.128 R4, [R4+0x130] ;  /* 0x0001300004047984 */ /* 0x000ea20000000c00 */
[----:B-1----:R-:W-:Y:S02]  /*32f0*/  @P0 SHF.L.U32 R2, R8, 0x1f, RZ ;  /* 0x0000001f08020819 */ /* 0x002fe400000006ff */
[----:B------:R-:W-:Y:S01]  /*3300*/  SHF.L.U32 R0, R11, 0x1f, RZ ;  /* 0x0000001f0b007819 */ /* 0x000fe200000006ff */
[----:B------:R-:W-:Y:S01]  /*3310*/  @!PT LDS RZ, [RZ] ;  /* 0x00000000fffff984 */ /* 0x000fe20000000800 */
[----:B------:R-:W-:Y:S01]  /*3320*/  @!PT LDS RZ, [RZ] ;  /* 0x00000000fffff984 */ /* 0x000fe20000000800 */
[----:B------:R-:W-:Y:S01]  /*3330*/  @!PT LDS RZ, [RZ] ;  /* 0x00000000fffff984 */ /* 0x000fe20000000800 */
[----:B------:R-:W-:Y:S01]  /*3340*/  @!PT LDS RZ, [RZ] ;  /* 0x00000000fffff984 */ /* 0x000fe20000000800 */
[----:B------:R1:W-:Y:S06]  /*3350*/  MEMBAR.ALL.CTA ;  /* 0x0000000000007992 */ /* 0x0003ec0000008000 */
[----:B-1----:R-:W1:Y:S02]  /*3360*/  FENCE.VIEW.ASYNC.S ;  /* 0x00000000000073c6 */ /* 0x002e640000000000 */
[----:B-1----:R1:W-:Y:S01]  /*3370*/  SYNCS.ARRIVE.TRANS64.RED.A1T0 RZ, [R3+URZ], RZ ;  /* 0x000000ff03ff79a7 */ /* 0x0023e200081004ff */
[----:B------:R1:W3:Y:S01]  /*3380*/  @P0 SYNCS.PHASECHK.TRANS64.TRYWAIT P2, [UR7], R2 ;  /* 0x00000002ff0005a7 */ /* 0x0002e20008041107 */
[----:B------:R-:W-:-:S02]  /*3390*/  USHF.L.U32 UR7, UR11, 0x5, URZ ;  /* 0x000000050b077899 */ /* 0x000fc400080006ff */
[----:B------:R-:W-:Y:S01]  /*33a0*/  ULOP3.LUT UR11, UR11, 0xffe, URZ, 0xc0, !UPT ;  /* 0x00000ffe0b0b7892 */ /* 0x000fe2000f8ec0ff */
[----:B--2---:R-:W-:Y:S01]  /*33b0*/  LOP3.LUT P1, RZ, R6, 0x1, RZ, 0xc0, !PT ;  /* 0x0000000106ff7812 */ /* 0x004fe2000782c0ff */
[----:B------:R-:W-:Y:S02]  /*33c0*/  ULOP3.LUT UR7, UR7, 0xffffffc0, URZ, 0xc0, !UPT ;  /* 0xffffffc007077892 */ /* 0x000fe4000f8ec0ff */
[----:B------:R-:W-:Y:S02]  /*33d0*/  UIADD3 UR11, UPT, UPT, -UR11, UR15, URZ ;  /* 0x0000000f0b0b7290 */ /* 0x000fe4000fffe1ff */
[----:B------:R-:W-:-:S04]  /*33e0*/  UIADD3 UR7, UPT, UPT, UR16, UR7, URZ ;  /* 0x0000000710077290 */ /* 0x000fc8000fffe0ff */
[----:B------:R-:W-:Y:S01]  /*33f0*/  ULEA UR7, UR11, UR7, 0x14 ;  /* 0x000000070b077291 */ /* 0x000fe2000f8ea0ff */
[----:B------:R-:W2:Y:S02]  /*3400*/  SYNCS.PHASECHK.TRANS64.TRYWAIT P0, [UR6+0xe0], R0 ;  /* 0x0000e000ff0075a7 */ /* 0x000ea40008001106 */
[----:B-123--:R-:W-:Y:S09]  /*3410*/  @!P0 BRA `(.L_x_56) ;  /* 0x0000004000ac8947 */ /* 0x00eff20003800000 */
.L_x_138:
[----:B------:R-:W-:Y:S01]  /*3420*/  IADD3 R10, PT, PT, R10, 0x1, RZ ;  /* 0x000000010a0a7810 */ /* 0x000fe20007ffe0ff */
[----:B------:R-:W-:Y:S06]  /*3430*/  BRA.U !UP3, `(.L_x_57) ;  /* 0x000000050b107547 */ /* 0x000fec000b800000 */
[----:B------:R-:W-:Y:S01]  /*3440*/  UPLOP3.LUT UP4, UPT, UPT, UPT, UPT, 0x40, 0x4 ;  /* 0x000000000004789c */ /* 0x000fe20003f8e870 */
[----:B------:R-:W-:Y:S01]  /*3450*/  UMOV UR13, UR8 ;  /* 0x00000008000d7c82 */ /* 0x000fe20008000000 */
[----:B------:R-:W-:Y:S01]  /*3460*/  UMOV UR12, UR4 ;  /* 0x00000004000c7c82 */ /* 0x000fe20008000000 */
[----:B------:R-:W-:-:S08]  /*3470*/  UMOV UR17, UR14 ;  /* 0x0000000e00117c82 */ /* 0x000fd00008000000 */
.L_x_60:
[----:B------:R-:W-:Y:S02]  /*3480*/  UIADD3 UR13, UPT, UPT, UR13, 0x1, URZ ;  /* 0x000000010d0d7890 */ /* 0x000fe4000fffe0ff */
[----:B--2---:R-:W-:Y:S02]  /*3490*/  ULEA UR11, UR17, UR5, 0x3 ;  /* 0x00000005110b7291 */ /* 0x004fe4000f8e18ff */
[----:B------:R-:W-:Y:S01]  /*34a0*/  UISETP.NE.AND UP0, UPT, UR13, URZ, UPT ;  /* 0x000000ff0d00728c */ /* 0x000fe2000bf05270 */
[----:B---3--:R-:W-:Y:S10]  /*34b0*/  @P2 BRA `(.L_x_58) ;  /* 0x00000000000c2947 */ /* 0x008ff40003800000 */
[----:B-1----:R-:W-:Y:S04]  /*34c0*/  SHF.L.U32 R2, R8, 0x1f, RZ ;  /* 0x0000001f08027819 */ /* 0x002fe800000006ff */
[----:B------:R-:W1:Y:S02]  /*34d0*/  SYNCS.PHASECHK.TRANS64.TRYWAIT P0, [UR11], R2 ;  /* 0x00000002ff0075a7 */ /* 0x000e64000800110b */
[----:B-1----:R-:W-:Y:S05]  /*34e0*/  @!P0 BRA `(.L_x_59) ;  /* 0x0000004000908947 */ /* 0x002fea0003800000 */
.L_x_58:
[----:B------:R-:W-:Y:S01]  /*34f0*/  UISETP.NE.AND UP1, UPT, UR12, 0x1, UPT ;  /* 0x000000010c00788c */ /* 0x000fe2000bf25270 */
[----:B------:R-:W-:Y:S01]  /*3500*/  PLOP3.LUT P2, PT, PT, PT, PT, 0x80, 0x8 ;  /* 0x000000000008781c */ /* 0x000fe20003f4f070 */
[----:B------:R-:W-:Y:S02]  /*3510*/  UIADD3 UR14, UPT, UPT, UR17, 0x1, URZ ;  /* 0x00000001110e7890 */ /* 0x000fe4000fffe0ff */
[----:B------:R-:W-:Y:S02]  /*3520*/  ULEA UR64, UR17, UR10, 0xa ;  /* 0x0000000a11407291 */ /* 0x000fe4000f8e50ff */
[----:B------:R-:W-:Y:S01]  /*3530*/  UISETP.NE.AND UP2, UPT, UR14, 0x6, UPT ;  /* 0x000000060e00788c */ /* 0x000fe2000bf45270 */
[----:B------:R-:W-:Y:S01]  /*3540*/  PLOP3.LUT P0, PT, PT, PT, UP1, 0x80, 0x8 ;  /* 0x000000000008781c */ /* 0x000fe20003f0f018 */
[----:B------:R-:W-:Y:S02]  /*3550*/  ULEA UR62, UR17, UR9, 0xa ;  /* 0x00000009113e7291 */ /* 0x000fe4000f8e50ff */
[----:B------:R-:W-:Y:S02]  /*3560*/  USEL UR35, URZ, 0x1, UP2 ;  /* 0x00000001ff237887 */ /* 0x000fe40009000000 */
[----:B------:R-:W-:Y:S02]  /*3570*/  USEL UR14, UR14, URZ, UP2 ;  /* 0x000000ff0e0e7287 */ /* 0x000fe40009000000 */
[----:B------:R-:W-:Y:S02]  /*3580*/  UIADD3 UR60, UPT, UPT, UR64, 0x2, URZ ;  /* 0x00000002403c7890 */ /* 0x000fe4000fffe0ff */
[----:B------:R-:W-:Y:S01]  /*3590*/  @UP1 ULEA UR34, UR14, UR5, 0x3 ;  /* 0x000000050e221291 */ /* 0x000fe2000f8e18ff */
[----:B------:R-:W-:Y:S01]  /*35a0*/  LOP3.LUT R8, R8, UR35, RZ, 0x3c, !PT ;  /* 0x0000002308087c12 */ /* 0x000fe2000f8e3cff */
[----:B------:R-:W-:Y:S02]  /*35b0*/  UIADD3 UR58, UPT, UPT, UR62, 0x2, URZ ;  /* 0x000000023e3a7890 */ /* 0x000fe4000fffe0ff */
[----:B------:R-:W-:Y:S01]  /*35c0*/  UIADD3 UR56, UPT, UPT, UR64, 0x4, URZ ;  /* 0x0000000440387890 */ /* 0x000fe2000fffe0ff */
[----:B-1----:R-:W-:Y:S01]  /*35d0*/  @P0 SHF.L.U32 R0, R8, 0x1f, RZ ;  /* 0x0000001f08000819 */ /* 0x002fe200000006ff */
[----:B------:R-:W-:Y:S02]  /*35e0*/  UIADD3 UR54, UPT, UPT, UR62, 0x4, URZ ;  /* 0x000000043e367890 */ /* 0x000fe4000fffe0ff */
[----:B------:R-:W-:Y:S01]  /*35f0*/  UIADD3 UR52, UPT, UPT, UR64, 0x6, URZ ;  /* 0x0000000640347890 */ /* 0x000fe2000fffe0ff */
[----:B------:R2:W3:Y:S01]  /*3600*/  @P0 SYNCS.PHASECHK.TRANS64.TRYWAIT P2, [UR34], R0 ;  /* 0x00000000ff0005a7 */ /* 0x0004e20008041122 */
[----:B------:R-:W-:Y:S02]  /*3610*/  UIADD3 UR50, UPT, UPT, UR62, 0x6, URZ ;  /* 0x000000063e327890 */ /* 0x000fe4000fffe0ff */
        /* <DEDUP_REMOVED lines=9> */
[----:B------:R-:W-:Y:S01]  /*36b0*/  UIADD3 UR12, UPT, UPT, UR12, -0x1, URZ ;  /* 0xffffffff0c0c7890 */ /* 0x000fe2000fffe0ff */
[----:B------:R-:W-:Y:S01]  /*36c0*/  UMOV UR65, 0x40004040 ;  /* 0x4000404000417882 */ /* 0x000fe20000000000 */
[----:B------:R-:W-:Y:S01]  /*36d0*/  UMOV UR63, 0x40004040 ;  /* 0x40004040003f7882 */ /* 0x000fe20000000000 */
[----:B------:R-:W-:Y:S01]  /*36e0*/  UMOV UR61, 0x40004040 ;  /* 0x40004040003d7882 */ /* 0x000fe20000000000 */
[----:B------:R2:W-:Y:S01]  /*36f0*/  UTCHMMA gdesc[UR62], gdesc[UR64], tmem[UR7], tmem[UR32], idesc[UR33], UP4 ;  /* 0x00ff20403e0075ea */ /* 0x0005e2000a000007 */
[----:B------:R-:W-:Y:S01]  /*3700*/  UPLOP3.LUT UP4, UPT, UPT, UPT, UPT, 0x80, 0x8 ;  /* 0x000000000008789c */ /* 0x000fe20003f8f070 */
[----:B------:R-:W-:Y:S01]  /*3710*/  UMOV UR59, 0x40004040 ;  /* 0x40004040003b7882 */ /* 0x000fe20000000000 */
[----:B------:R-:W-:Y:S01]  /*3720*/  UMOV UR57, 0x40004040 ;  /* 0x4000404000397882 */ /* 0x000fe20000000000 */
[----:B------:R2:W-:Y:S01]  /*3730*/  UTCHMMA gdesc[UR58], gdesc[UR60], tmem[UR7], tmem[UR30], idesc[UR31], UPT ;  /* 0x00ff1e3c3a0075ea */ /* 0x0005e2000b800007 */
        /* <DEDUP_REMOVED lines=14> */
[----:B------:R-:W-:Y:S01]  /*3820*/  UMOV UR35, 0x40004040 ;  /* 0x4000404000237882 */ /* 0x000fe20000000000 */
[----:B------:R2:W-:Y:S01]  /*3830*/  UTCHMMA gdesc[UR38], gdesc[UR40], tmem[UR7], tmem[UR20], idesc[UR21], UPT ;  /* 0x00ff1428260075ea */ /* 0x0005e2000b800007 */
[----:B------:R2:W-:Y:S01]  /*3840*/  UTCHMMA gdesc[UR34], gdesc[UR36], tmem[UR7], tmem[UR18], idesc[UR19], UPT ;  /* 0x00ff1224220075ea */ /* 0x0005e2000b800007 */
[----:B------:R2:W-:Y:S01]  /*3850*/  UTCBAR [UR11], URZ ;  /* 0x000000ff0b0073e9 */ /* 0x0005e200080000ff */
[----:B------:R-:W-:Y:S01]  /*3860*/  UMOV UR17, UR14 ;  /* 0x0000000e00117c82 */ /* 0x000fe20008000000 */
[----:B------:R-:W-:Y:S05]  /*3870*/  BRA.U UP0, `(.L_x_60) ;  /* 0xfffffffd00007547 */ /* 0x000fea000b83ffff */
.L_x_57:
[----:B------:R-:W-:Y:S01]  /*3880*/  UIADD3 UR15, UPT, UPT, UR15, 0x1, URZ ;  /* 0x000000010f0f7890 */ /* 0x000fe2000fffe0ff */
[C---:B------:R-:W-:Y:S01]  /*3890*/  ISETP.NE.AND P0, PT, R10.reuse, 0x2, PT ;  /* 0x000000020a00780c */ /* 0x040fe20003f05270 */
[----:B--2---:R-:W-:Y:S02]  /*38a0*/  UIADD3 UR7, UPT, UPT, UR6, 0xc0, URZ ;  /* 0x000000c006077890 */ /* 0x004fe4000fffe0ff */
[----:B------:R-:W-:Y:S01]  /*38b0*/  UISETP.NE.AND UP0, UPT, UR15, 0x4, UPT ;  /* 0x000000040f00788c */ /* 0x000fe2000bf05270 */
[----:B-1----:R-:W-:Y:S02]  /*38c0*/  SEL R0, RZ, 0x1, P0 ;  /* 0x00000001ff007807 */ /* 0x002fe40000000000 */
[----:B------:R-:W-:Y:S01]  /*38d0*/  SEL R10, R10, RZ, P0 ;  /* 0x000000ff0a0a7207 */ /* 0x000fe20000000000 */
[----:B------:R-:W-:Y:S01]  /*38e0*/  USEL UR6, URZ, 0x1, UP0 ;  /* 0x00000001ff067887 */ /* 0x000fe20008000000 */
[----:B------:R-:W-:Y:S01]  /*38f0*/  LOP3.LUT R9, R9, R0, RZ, 0x3c, !PT ;  /* 0x0000000009097212 */ /* 0x000fe200078e3cff */
[----:B------:R-:W-:Y:S01]  /*3900*/  USEL UR15, UR15, URZ, UP0 ;  /* 0x000000ff0f0f7287 */ /* 0x000fe20008000000 */
[----:B------:R1:W-:Y:S03]  /*3910*/  UTCBAR [UR7], URZ ;  /* 0x000000ff070073e9 */ /* 0x0003e600080000ff */
[----:B------:R-:W-:Y:S01]  /*3920*/  LOP3.LUT R11, R11, UR6, RZ, 0x3c, !PT ;  /* 0x000000060b0b7c12 */ /* 0x000fe2000f8e3cff */
[----:B------:R-:W-:Y:S07]  /*3930*/  @P1 BRA `(.L_x_61) ;  /* 0xfffffff800381947 */ /* 0x000fee000383ffff */
[----:B------:R-:W2:Y:S01]  /*3940*/  S2UR UR4, SR_CgaCtaId ;  /* 0x00000000000479c3 */ /* 0x000ea20000008800 */
[----:B------:R-:W-:Y:S01]  /*3950*/  ELECT P0, URZ, PT ;  /* 0x0000000000ff782f */ /* 0x000fe20003800000 */
[----:B------:R-:W-:Y:S01]  /*3960*/  IMAD.MOV.U32 R0, RZ, RZ, 0x1 ;  /* 0x00000001ff007424 */ /* 0x000fe200078e00ff */
[----:B------:R-:W-:Y:S01]  /*3970*/  UIADD3 UR5, UPT, UPT, UR5, 0xe0, URZ ;  /* 0x000000e005057890 */ /* 0x000fe2000fffe0ff */
[----:B------:R-:W-:Y:S01]  /*3980*/  SHF.L.U32 R2, R11, 0x1f, RZ ;  /* 0x0000001f0b027819 */ /* 0x000fe200000006ff */
[----:B------:R-:W-:-:S03]  /*3990*/  UMOV UR6, 0x40 ;  /* 0x0000004000067882 */ /* 0x000fc60000000000 */
[----:B------:R-:W-:Y:S01]  /*39a0*/  UVIRTCOUNT.DEALLOC.SMPOOL 0x80 ;  /* 0x000000800000784c */ /* 0x000fe20000000000 */
[----:B--2---:R-:W-:Y:S02]  /*39b0*/  ULEA UR4, UR4, UR6, 0x18 ;  /* 0x0000000604047291 */ /* 0x004fe4000f8ec0ff */
[----:B------:R-:W-:-:S07]  /*39c0*/  ULEA UR6, UR15, UR5, 0x3 ;  /* 0x000000050f067291 */ /* 0x000fce000f8e18ff */
[----:B------:R2:W-:Y:S02]  /*39d0*/  @P0 STS.U8 [UR4+0x1c], R0 ;  /* 0x00001c00ff000988 */ /* 0x0005e40008000004 */
[----:B------:R-:W4:Y:S02]  /*39e0*/  SYNCS.PHASECHK.TRANS64.TRYWAIT P0, [UR6], R2 ;  /* 0x00000002ff0075a7 */ /* 0x000f240008001106 */
[----:B--2-4-:R-:W-:Y:S05]  /*39f0*/  @!P0 BRA `(.L_x_62) ;  /* 0x0000003c00648947 */ /* 0x014fea0003800000 */
.L_x_141:
[----:B-1----:R-:W-:-:S04]  /*3a00*/  UIADD3 UR7, UPT, UPT, UR15, 0x1, URZ ;  /* 0x000000010f077890 */ /* 0x002fc8000fffe0ff */
[----:B------:R-:W-:-:S04]  /*3a10*/  UISETP.NE.AND UP0, UPT, UR7, 0x4, UPT ;  /* 0x000000040700788c */ /* 0x000fc8000bf05270 */
[----:B------:R-:W-:Y:S02]  /*3a20*/  USEL UR8, URZ, 0x1, UP0 ;  /* 0x00000001ff087887 */ /* 0x000fe40008000000 */
[----:B------:R-:W-:-:S04]  /*3a30*/  USEL UR7, UR7, URZ, UP0 ;  /* 0x000000ff07077287 */ /* 0x000fc80008000000 */
[----:B------:R-:W-:Y:S01]  /*3a40*/  ULEA UR6, UR7, UR5, 0x3 ;  /* 0x0000000507067291 */ /* 0x000fe2000f8e18ff */
[----:B--2---:R-:W-:-:S04]  /*3a50*/  LOP3.LUT R2, R11, UR8, RZ, 0x3c, !PT ;  /* 0x000000080b027c12 */ /* 0x004fc8000f8e3cff */
[----:B------:R-:W-:-:S04]  /*3a60*/  SHF.L.U32 R3, R2, 0x1f, RZ ;  /* 0x0000001f02037819 */ /* 0x000fc800000006ff */
[----:B------:R-:W1:Y:S02]  /*3a70*/  SYNCS.PHASECHK.TRANS64.TRYWAIT P0, [UR6], R3 ;  /* 0x00000003ff0075a7 */ /* 0x000e640008001106 */
[----:B-1----:R-:W-:Y:S05]  /*3a80*/  @!P0 BRA `(.L_x_63) ;  /* 0x0000003c00588947 */ /* 0x002fea0003800000 */
.L_x_143:
        /* <DEDUP_REMOVED lines=9> */
.L_x_145:
[----:B------:R-:W-:-:S04]  /*3b20*/  UIADD3 UR7, UPT, UPT, UR7, 0x1, URZ ;  /* 0x0000000107077890 */ /* 0x000fc8000fffe0ff */
[----:B------:R-:W-:-:S04]  /*3b30*/  UISETP.NE.AND UP0, UPT, UR7, 0x4, UPT ;  /* 0x000000040700788c */ /* 0x000fc8000bf05270 */
[----:B------:R-:W-:Y:S02]  /*3b40*/  USEL UR6, URZ, 0x1, UP0 ;  /* 0x00000001ff067887 */ /* 0x000fe40008000000 */
[----:B------:R-:W-:-:S04]  /*3b50*/  USEL UR7, UR7, URZ, UP0 ;  /* 0x000000ff07077287 */ /* 0x000fc80008000000 */
[----:B------:R-:W-:Y:S01]  /*3b60*/  ULEA UR7, UR7, UR5, 0x3 ;  /* 0x0000000507077291 */ /* 0x000fe2000f8e18ff */
[----:B------:R-:W-:-:S04]  /*3b70*/  LOP3.LUT R2, R2, UR6, RZ, 0x3c, !PT ;  /* 0x0000000602027c12 */ /* 0x000fc8000f8e3cff */
[----:B------:R-:W-:-:S04]  /*3b80*/  SHF.L.U32 R2, R2, 0x1f, RZ ;  /* 0x0000001f02027819 */ /* 0x000fc800000006ff */
[----:B------:R-:W2:Y:S02]  /*3b90*/  SYNCS.PHASECHK.TRANS64.TRYWAIT P0, [UR7], R2 ;  /* 0x00000002ff0075a7 */ /* 0x000ea40008001107 */
[----:B--2---:R-:W-:Y:S05]  /*3ba0*/  @!P0 BRA `(.L_x_65) ;  /* 0x0000003c00408947 */ /* 0x004fea0003800000 */
.L_x_147:
[----:B------:R-:W-:Y:S01]  /*3bb0*/  NOP ;  /* 0x0000000000007918 */ /* 0x000fe20000000000 */
[----:B-1----:R-:W1:Y:S01]  /*3bc0*/  LDS R0, [UR4+0x14] ;  /* 0x00001404ff007984 */ /* 0x002e620008000800 */
[----:B------:R-:W-:Y:S01]  /*3bd0*/  ULOP3.LUT UR6, UR16, 0xffff, URZ, 0xc0, !UPT ;  /* 0x0000ffff10067892 */ /* 0x000fe2000f8ec0ff */
[----:B------:R-:W-:Y:S01]  /*3be0*/  UMOV UR8, 0xffff ;  /* 0x0000ffff00087882 */ /* 0x000fe20000000000 */
[----:B------:R-:W-:Y:S02]  /*3bf0*/  UMOV UR5, 0x1 ;  /* 0x0000000100057882 */ /* 0x000fe40000000000 */
[----:B------:R-:W-:-:S04]  /*3c00*/  USHF.R.U32.HI UR6, URZ, 0x5, UR6 ;  /* 0x00000005ff067899 */ /* 0x000fc80008011606 */
[----:B------:R-:W-:Y:S02]  /*3c10*/  USHF.L.U32 UR8, UR8, UR6, URZ ;  /* 0x0000000608087299 */ /* 0x000fe400080006ff */
[----:B------:R-:W-:-:S04]  /*3c20*/  USHF.L.U32 UR5, UR5, UR6, URZ ;  /* 0x0000000605057299 */ /* 0x000fc800080006ff */
[----:B-1----:R-:W-:-:S04]  /*3c30*/  LOP3.LUT R0, R0, UR8, RZ, 0xc0, !PT ;  /* 0x0000000800007c12 */ /* 0x002fc8000f8ec0ff */
[----:B------:R-:W-:-:S13]  /*3c40*/  ISETP.NE.AND P0, PT, R0, UR8, PT ;  /* 0x0000000800007c0c */ /* 0x000fda000bf05270 */
[----:B------:R-:W-:Y:S05]  /*3c50*/  @P0 BRA `(.L_x_66) ;  /* 0x0000000000580947 */ /* 0x000fea0003800000 */
[----:B------:R-:W1:Y:S02]  /*3c60*/  LDS R0, [UR4+0x18] ;  /* 0x00001804ff007984 */ /* 0x000e640008000800 */
[----:B-1----:R-:W-:-:S04]  /*3c70*/  LOP3.LUT R0, R0, UR5, RZ, 0xc0, !PT ;  /* 0x0000000500007c12 */ /* 0x002fc8000f8ec0ff */
[----:B------:R-:W-:-:S13]  /*3c80*/  ISETP.NE.AND P0, PT, R0, UR5, PT ;  /* 0x0000000500007c0c */ /* 0x000fda000bf05270 */
[----:B------:R-:W-:Y:S05]  /*3c90*/  @P0 BRA `(.L_x_67) ;  /* 0x00000000003c0947 */ /* 0x000fea0003800000 */
[----:B------:R-:W1:Y:S01]  /*3ca0*/  S2R R2, SR_LANEID ;  /* 0x0000000000027919 */ /* 0x000e620000000000 */
[----:B------:R-:W-:Y:S01]  /*3cb0*/  ULOP3.LUT UR8, URZ, UR8, URZ, 0x33, !UPT ;  /* 0x00000008ff087292 */ /* 0x000fe2000f8e33ff */
[----:B------:R-:W-:Y:S02]  /*3cc0*/  VOTEU.ANY UR7, UPT, PT ;  /* 0x0000000000077886 */ /* 0x000fe400038e0100 */
[----:B------:R-:W-:-:S03]  /*3cd0*/  UFLO.U32 UR7, UR7 ;  /* 0x00000007000772bd */ /* 0x000fc600080e0000 */
[----:B------:R-:W-:-:S04]  /*3ce0*/  IMAD.U32 R0, RZ, RZ, UR8 ;  /* 0x00000008ff007e24 */ /* 0x000fc8000f8e00ff */
[----:B------:R2:W4:Y:S02]  /*3cf0*/  REDUX UR6, R0 ;  /* 0x00000000000673c4 */ /* 0x0005240000000000 */
[----:B------:R1:W-:Y:S02]  /*3d00*/  UTCATOMSWS.AND URZ, UR8 ;  /* 0x0000000800ff79e3 */ /* 0x0003e40008000000 */
[----:B-1----:R-:W-:Y:S02]  /*3d10*/  ISETP.EQ.U32.AND P0, PT, R2, UR7, PT ;  /* 0x0000000702007c0c */ /* 0x002fe4000bf02070 */
[----:B--2---:R-:W-:Y:S02]  /*3d20*/  LOP3.LUT R0, RZ, UR5, RZ, 0x33, !PT ;  /* 0x00000005ff007c12 */ /* 0x004fe4000f8e33ff */
[----:B----4-:R-:W-:Y:S02]  /*3d30*/  MOV R2, UR6 ;  /* 0x0000000600027c02 */ /* 0x010fe40008000f00 */
[----:B------:R-:W1:Y:S07]  /*3d40*/  REDUX UR5, R0 ;  /* 0x00000000000573c4 */ /* 0x000e6e0000000000 */
[----:B------:R2:W-:Y:S01]  /*3d50*/  @P0 ATOMS.AND RZ, [UR4+0x14], R2 ;  /* 0x00001402ffff098c */ /* 0x0005e2000a800004 */
[----:B-1----:R-:W-:-:S05]  /*3d60*/  IMAD.U32 R0, RZ, RZ, UR5 ;  /* 0x00000005ff007e24 */ /* 0x002fca000f8e00ff */
[----:B------:R2:W-:Y:S01]  /*3d70*/  @P0 ATOMS.AND RZ, [UR4+0x18], R0 ;  /* 0x00001800ffff098c */ /* 0x0005e2000a800004 */
[----:B------:R-:W-:Y:S05]  /*3d80*/  BRA `(.L_x_68) ;  /* 0x0000000000147947 */ /* 0x000fea0003800000 */
.L_x_67:
[----:B------:R-:W-:Y:S02]  /*3d90*/  MOV R2, 0x3db0 ;  /* 0x00003db000027802 */ /* 0x000fe40000000f00 */
[----:B---3-5:R-:W-:Y:S05]  /*3da0*/  CALL.REL.NOINC `($__internal_0_$__cuda_sm10x_tcgen05_guardrail_trap_col_being_dealloced_not_returned_by_alloc) ;  /* 0x0000003c00b47944 */ /* 0x028fea0003c00000 */
[----:B------:R-:W-:Y:S05]  /*3db0*/  BRA `(.L_x_68) ;  /* 0x0000000000087947 */ /* 0x000fea0003800000 */
.L_x_66:
[----:B------:R-:W-:Y:S02]  /*3dc0*/  MOV R2, 0x3de0 ;  /* 0x00003de000027802 */ /* 0x000fe40000000f00 */
[----:B---3-5:R-:W-:Y:S05]  /*3dd0*/  CALL.REL.NOINC `($__internal_2_$__cuda_sm10x_tcgen05_guardrail_trap_unallocated_columns_being_dealloced) ;  /* 0x0000003c00c07944 */ /* 0x028fea0003c00000 */
.L_x_68:
[----:B------:R-:W-:Y:S01]  /*3de0*/  NOP ;  /* 0x0000000000007918 */ /* 0x000fe20000000000 */
[----:B------:R-:W-:Y:S05]  /*3df0*/  EXIT ;  /* 0x000000000000794d */ /* 0x000fea0003800000 */
.L_x_50:
[----:B------:R-:W-:-:S09]  /*3e00*/  UISETP.NE.OR UP2, UPT, UR8, 0x3, !UP2 ;  /* 0x000000030800788c */ /* 0x000fd2000d745670 */
[----:B------:R-:W-:Y:S05]  /*3e10*/  BRA.U UP2, `(.L_x_69) ;  /* 0x0000000d02ac7547 */ /* 0x000fea000b800000 */
[----:B------:R-:W1:Y:S01]  /*3e20*/  LDC R0, c[0x0][0xb30] ;  /* 0x0002cc00ff007b82 */ /* 0x000e620000000800 */
[----:B------:R-:W2:Y:S01]  /*3e30*/  LDCU.64 UR8, c[0x0][0x888] ;  /* 0x00011100ff0877ac */ /* 0x000ea20008000a00 */
[----:B------:R-:W-:Y:S01]  /*3e40*/  IMAD.MOV.U32 R32, RZ, RZ, 0x1 ;  /* 0x00000001ff207424 */ /* 0x000fe200078e00ff */
[----:B------:R-:W-:Y:S01]  /*3e50*/  CS2R R28, SRZ ;  /* 0x00000000001c7805 */ /* 0x000fe2000001ff00 */
[----:B------:R-:W-:Y:S01]  /*3e60*/  IMAD.MOV.U32 R25, RZ, RZ, 0x1000 ;  /* 0x00001000ff197424 */ /* 0x000fe200078e00ff */
[----:B------:R-:W4:Y:S03]  /*3e70*/  LDCU.64 UR4, c[0x0][0x890] ;  /* 0x00011200ff0477ac */ /* 0x000f260008000a00 */
[----:B------:R-:W3:Y:S01]  /*3e80*/  LDC R24, c[0x0][0x370] ;  /* 0x0000dc00ff187b82 */ /* 0x000ee20000000800 */
[----:B------:R-:W-:Y:S01]  /*3e90*/  UMOV UR7, 0x400 ;  /* 0x0000040000077882 */ /* 0x000fe20000000000 */
[----:B------:R-:W-:-:S02]  /*3ea0*/  UPLOP3.LUT UP1, UPT, UPT, UPT, UPT, 0x40, 0x4 ;  /* 0x000000000004789c */ /* 0x000fc40003f2e870 */
[----:B------:R-:W-:Y:S01]  /*3eb0*/  ULEA UR7, UR37, UR7, 0x18 ;  /* 0x0000000725077291 */ /* 0x000fe2000f8ec0ff */
[----:B------:R-:W-:-:S03]  /*3ec0*/  UMOV UR13, URZ ;  /* 0x000000ff000d7c82 */ /* 0x000fc60008000000 */
[----:B------:R-:W3:Y:S01]  /*3ed0*/  LDC R3, c[0x0][0xb0c] ;  /* 0x0002c300ff037b82 */ /* 0x000ee20000000800 */
[----:B--2---:R-:W-:Y:S02]  /*3ee0*/  UISETP.NE.U32.AND UP3, UPT, UR8, URZ, UPT ;  /* 0x000000ff0800728c */ /* 0x004fe4000bf65070 */
[----:B----4-:R-:W-:-:S05]  /*3ef0*/  UISETP.NE.U32.AND UP4, UPT, UR4, URZ, UPT ;  /* 0x000000ff0400728c */ /* 0x010fca000bf85070 */
[----:B------:R-:W2:Y:S01]  /*3f00*/  LDC R22, c[0x0][0xb20] ;  /* 0x0002c800ff167b82 */ /* 0x000ea20000000800 */
[----:B-1----:R-:W-:Y:S01]  /*3f10*/  ISETP.NE.AND P1, PT, R0, 0x1, PT ;  /* 0x000000010000780c */ /* 0x002fe20003f25270 */
[----:B------:R-:W-:Y:S02]  /*3f20*/  UISETP.NE.AND.EX UP3, UPT, UR9, URZ, UPT, UP3 ;  /* 0x000000ff0900728c */ /* 0x000fe4000bf65330 */
[----:B------:R-:W-:-:S04]  /*3f30*/  UISETP.NE.AND.EX UP4, UPT, UR5, URZ, UPT, UP4 ;  /* 0x000000ff0500728c */ /* 0x000fc8000bf85340 */
[----:B------:R-:W1:Y:S08]  /*3f40*/  LDC.64 R30, c[0x0][0x348] ;  /* 0x0000d200ff1e7b82 */ /* 0x000e700000000a00 */
[----:B------:R-:W4:Y:S08]  /*3f50*/  LDC.64 R14, c[0x0][0xb10] ;  /* 0x0002c400ff0e7b82 */ /* 0x000f300000000a00 */
[----:B------:R-:W1:Y:S08]  /*3f60*/  LDC.64 R6, c[0x0][0xb18] ;  /* 0x0002c600ff067b82 */ /* 0x000e700000000a00 */
[----:B------:R-:W1:Y:S08]  /*3f70*/  LDC.64 R4, c[0x0][0xb28] ;  /* 0x0002ca00ff047b82 */ /* 0x000e700000000a00 */
[----:B--23--:R-:W1:Y:S02]  /*3f80*/  LDC R23, c[0x0][0x374] ;  /* 0x0000dd00ff177b82 */ /* 0x00ce640000000800 */
.L_x_78:
[C---:B------:R-:W-:Y:S02]  /*3f90*/  LEA R0, R29.reuse, UR7, 0x3 ;  /* 0x000000071d007c11 */ /* 0x040fe4000f8e18ff */
[----:B------:R-:W-:Y:S02]  /*3fa0*/  SHF.L.U32 R2, R28, 0x1f, RZ ;  /* 0x0000001f1c027819 */ /* 0x000fe400000006ff */
[----:B------:R-:W-:Y:S02]  /*3fb0*/  LEA R16, R29, UR7, 0x4 ;  /* 0x000000071d107c11 */ /* 0x000fe4000f8e20ff */
[----:B--2---:R-:W2:Y:S02]  /*3fc0*/  SYNCS.PHASECHK.TRANS64.TRYWAIT P0, [R0+URZ+0xa0], R2 ;  /* 0x0000a002000075a7 */ /* 0x004ea400080011ff */
[----:B--2---:R-:W-:Y:S05]  /*3fd0*/  @!P0 BRA `(.L_x_70) ;  /* 0x00000038004c8947 */ /* 0x004fea0003800000 */
.L_x_148:
[----:B------:R-:W-:Y:S01]  /*3fe0*/  ISETP.GE.AND P0, PT, R26, 0x1, PT ;  /* 0x000000011a00780c */ /* 0x000fe20003f06270 */
[----:B------:R-:W3:Y:S01]  /*3ff0*/  LDS.128 R16, [R16+0x130] ;  /* 0x0001300010107984 */ /* 0x000ee20000000c00 */
[----:B--2---:R-:W-:Y:S01]  /*4000*/  VIADD R0, R0, 0xb0 ;  /* 0x000000b000007836 */ /* 0x004fe20000000000 */
[----:B------:R-:W-:Y:S01]  /*4010*/  @!PT LDS RZ, [RZ] ;  /* 0x00000000fffff984 */ /* 0x000fe20000000800 */
[----:B------:R-:W-:Y:S01]  /*4020*/  @!PT LDS RZ, [RZ] ;  /* 0x00000000fffff984 */ /* 0x000fe20000000800 */
[----:B------:R-:W-:Y:S01]  /*4030*/  @!PT LDS RZ, [RZ] ;  /* 0x00000000fffff984 */ /* 0x000fe20000000800 */
[----:B------:R-:W-:Y:S01]  /*4040*/  @!PT LDS RZ, [RZ] ;  /* 0x00000000fffff984 */ /* 0x000fe20000000800 */
[----:B------:R2:W-:Y:S06]  /*4050*/  MEMBAR.ALL.CTA ;  /* 0x0000000000007992 */ /* 0x0005ec0000008000 */
[----:B--2---:R-:W2:Y:S01]  /*4060*/  FENCE.VIEW.ASYNC.S ;  /* 0x00000000000073c6 */ /* 0x004ea20000000000 */
[----:B------:R-:W-:Y:S04]  /*4070*/  PRMT R0, RZ, 0x654, R0 ;  /* 0x00000654ff007816 */ /* 0x000fe80000000000 */
[----:B--2---:R2:W-:Y:S01]  /*4080*/  SYNCS.ARRIVE.TRANS64.RED.A1T0 RZ, [R0+URZ], RZ ;  /* 0x000000ff00ff79a7 */ /* 0x0045e200081004ff */
[----:B---3--:R-:W-:Y:S11]  /*4090*/  LOP3.LUT P3, RZ, R18, 0x1, RZ, 0xc0, !PT ;  /* 0x0000000112ff7812 */ /* 0x008ff6000786c0ff */
[----:B------:R-:W-:Y:S02]  /*40a0*/  @!UPT UIADD3 URZ, UPT, UPT, URZ, URZ, URZ ;  /* 0x000000fffffff290 */ /* 0x000fe4000fffe0ff */
[----:B------:R-:W-:Y:S02]  /*40b0*/  @P3 MOV R11, R16 ;  /* 0x00000010000b3202 */ /* 0x000fe40000000f00 */
[----:B------:R-:W-:Y:S01]  /*40c0*/  @P3 LOP3.LUT R10, R17, 0xffff, RZ, 0xc0, !PT ;  /* 0x0000ffff110a3812 */ /* 0x000fe200078ec0ff */
[----:B--2---:R-:W-:Y:S06]  /*40d0*/  @!P0 BRA `(.L_x_71) ;  /* 0x0000000000a48947 */ /* 0x004fec0003800000 */
[-C--:B-1----:R-:W-:Y:S01]  /*40e0*/  IMAD.HI.U32 R0, R23, R7.reuse, RZ ;  /* 0x0000000717007227 */ /* 0x082fe200078e00ff */
[----:B------:R-:W-:Y:S02]  /*40f0*/  ISETP.NE.AND P0, PT, R6, 0x1, PT ;  /* 0x000000010600780c */ /* 0x000fe40003f05270 */
[----:B------:R-:W-:Y:S01]  /*4100*/  ISETP.NE.AND P2, PT, R26, 0x1, PT ;  /* 0x000000011a00780c */ /* 0x000fe20003f45270 */
[----:B----4-:R-:W-:Y:S01]  /*4110*/  IMAD.HI.U32 R9, R24, R14, RZ ;  /* 0x0000000e18097227 */ /* 0x010fe200078e00ff */
[----:B------:R-:W-:Y:S02]  /*4120*/  SHF.R.U32.HI R0, RZ, R22, R0 ;  /* 0x00000016ff007219 */ /* 0x000fe40000011600 */
[----:B------:R-:W-:Y:S01]  /*4130*/  ISETP.NE.AND P4, PT, R3, 0x1, PT ;  /* 0x000000010300780c */ /* 0x000fe20003f85270 */
[----:B------:R-:W-:Y:S01]  /*4140*/  IMAD.HI.U32 R13, R10, R7, RZ ;  /* 0x000000070a0d7227 */ /* 0x000fe200078e00ff */
[----:B------:R-:W-:Y:S02]  /*4150*/  SHF.R.U32.HI R9, RZ, R15, R9 ;  /* 0x0000000fff097219 */ /* 0x000fe40000011609 */
[----:B------:R-:W-:Y:S01]  /*4160*/  SEL R0, R23, R0, !P0 ;  /* 0x0000000017007207 */ /* 0x000fe20004000000 */
[----:B------:R-:W-:Y:S01]  /*4170*/  IMAD.HI.U32 R12, R11, R14, RZ ;  /* 0x0000000e0b0c7227 */ /* 0x000fe200078e00ff */
[----:B------:R-:W-:Y:S03]  /*4180*/  SEL R9, R24, R9, !P4 ;  /* 0x0000000918097207 */ /* 0x000fe60006000000 */
[-C--:B------:R-:W-:Y:S01]  /*4190*/  IMAD.HI.U32 R8, R0, R4.reuse, RZ ;  /* 0x0000000400087227 */ /* 0x080fe200078e00ff */
[----:B------:R-:W-:Y:S03]  /*41a0*/  SHF.R.U32.HI R12, RZ, R15, R12 ;  /* 0x0000000fff0c7219 */ /* 0x000fe6000001160c */
[----:B------:R-:W-:Y:S01]  /*41b0*/  IMAD.HI.U32 R2, R9, R4, RZ ;  /* 0x0000000409027227 */ /* 0x000fe200078e00ff */
[-C--:B------:R-:W-:Y:S02]  /*41c0*/  @P2 SHF.R.U32.HI R0, RZ, R5.reuse, R8 ;  /* 0x00000005ff002219 */ /* 0x080fe40000011608 */
[----:B------:R-:W-:Y:S02]  /*41d0*/  SHF.R.U32.HI R8, RZ, R22, R13 ;  /* 0x00000016ff087219 */ /* 0x000fe4000001160d */
[----:B------:R-:W-:Y:S01]  /*41e0*/  @P2 SHF.R.U32.HI R9, RZ, R5, R2 ;  /* 0x00000005ff092219 */ /* 0x000fe20000011602 */
[----:B------:R-:W-:Y:S01]  /*41f0*/  IMAD R0, R26, R0, RZ ;  /* 0x000000001a007224 */ /* 0x000fe200078e02ff */
[----:B------:R-:W-:Y:S02]  /*4200*/  SEL R8, R10, R8, !P0 ;  /* 0x000000080a087207 */ /* 0x000fe40004000000 */
[----:B------:R-:W-:Y:S01]  /*4210*/  SEL R2, R11, R12, !P4 ;  /* 0x0000000c0b027207 */ /* 0x000fe20006000000 */
[----:B------:R-:W-:Y:S01]  /*4220*/  IMAD R12, R26, R9, RZ ;  /* 0x000000091a0c7224 */ /* 0x000fe200078e02ff */
[C---:B------:R-:W-:Y:S01]  /*4230*/  ISETP.GE.AND P0, PT, R8.reuse, R0, PT ;  /* 0x000000000800720c */ /* 0x040fe20003f06270 */
[----:B------:R-:W-:Y:S03]  /*4240*/  IMAD.HI.U32 R0, R8, R4, RZ ;  /* 0x0000000408007227 */ /* 0x000fe600078e00ff */
[----:B------:R-:W-:Y:S02]  /*4250*/  ISETP.GE.OR P0, PT, R2, R12, P0 ;  /* 0x0000000c0200720c */ /* 0x000fe40000706670 */
[-C--:B------:R-:W-:Y:S04]  /*4260*/  SHF.R.U32.HI R0, RZ, R5.reuse, R0 ;  /* 0x00000005ff007219 */ /* 0x080fe80000011600 */
[----:B------:R-:W-:Y:S05]  /*4270*/  SEL R13, R8, R0, !P2 ;  /* 0x00000000080d7207 */ /* 0x000fea0005000000 */
[----:B------:R-:W-:Y:S02]  /*4280*/  IMAD.MOV R12, RZ, RZ, -R13 ;  /* 0x000000ffff0c7224 */ /* 0x000fe400078e0a0d */
[----:B------:R-:W-:Y:S04]  /*4290*/  @!P0 IMAD.HI.U32 R0, R2, R4, RZ ;  /* 0x0000000402008227 */ /* 0x000fe800078e00ff */
[----:B------:R-:W-:Y:S01]  /*42a0*/  IMAD R12, R26, R12, R8 ;  /* 0x0000000c1a0c7224 */ /* 0x000fe200078e0208 */
[----:B------:R-:W-:Y:S04]  /*42b0*/  @!P0 SHF.R.U32.HI R0, RZ, R5, R0 ;  /* 0x00000005ff008219 */ /* 0x000fe80000011600 */
[----:B------:R-:W-:Y:S04]  /*42c0*/  @!P0 SEL R0, R2, R0, !P2 ;  /* 0x0000000002008207 */ /* 0x000fe80005000000 */
[----:B------:R-:W-:Y:S01]  /*42d0*/  @!P0 IADD3 R13, PT, PT, R13, -R0, RZ ;  /* 0x800000000d0d8210 */ /* 0x000fe20007ffe0ff */
[----:B------:R-:W-:Y:S01]  /*42e0*/  @!P0 IMAD R0, R9, R12, R0 ;  /* 0x0000000c09008224 */ /* 0x000fe200078e0200 */
[----:B------:R-:W-:Y:S01]  /*42f0*/  IADD3 R9, PT, PT, -R8, RZ, RZ ;  /* 0x000000ff08097210 */ /* 0x000fe20007ffe1ff */
[--C-:B------:R-:W-:Y:S02]  /*4300*/  IMAD.MOV R12, RZ, RZ, -R2.reuse ;  /* 0x000000ffff0c7224 */ /* 0x100fe400078e0a02 */
[----:B------:R-:W-:Y:S02]  /*4310*/  @!P0 IMAD R8, R13, R26, R2 ;  /* 0x0000001a0d088224 */ /* 0x000fe400078e0202 */
[----:B------:R-:W-:Y:S02]  /*4320*/  @!P0 IMAD.MOV.U32 R2, RZ, RZ, R0 ;  /* 0x000000ffff028224 */ /* 0x000fe400078e0000 */
[----:B------:R-:W-:Y:S02]  /*4330*/  IMAD R11, R3, R12, R11 ;  /* 0x0000000c030b7224 */ /* 0x000fe400078e020b */
[----:B------:R-:W-:Y:S02]  /*4340*/  IMAD R10, R6, R9, R10 ;  /* 0x00000009060a7224 */ /* 0x000fe400078e020a */
[----:B------:R-:W-:Y:S02]  /*4350*/  IMAD R11, R2, R3, R11 ;  /* 0x00000003020b7224 */ /* 0x000fe400078e020b */
[----:B------:R-:W-:Y:S02]  /*4360*/  IMAD R10, R8, R6, R10 ;  /* 0x00000006080a7224 */ /* 0x000fe400078e020a */
.L_x_71:
[----:B------:R-:W-:Y:S05]  /*4370*/  BRA.U UP1, `(.L_x_72) ;  /* 0x0000000101107547 */ /* 0x000fea000b800000 */
[----:B------:R-:W-:Y:S04]  /*4380*/  MOV R2, UR6 ;  /* 0x0000000600027c02 */ /* 0x000fe80008000f00 */
[----:B------:R-:W-:Y:S04]  /*4390*/  SHF.L.U32 R2, R2, 0x1f, RZ ;  /* 0x0000001f02027819 */ /* 0x000fe800000006ff */
[----:B------:R-:W2:Y:S02]  /*43a0*/  SYNCS.PHASECHK.TRANS64.TRYWAIT P0, [UR7+0x98], R2 ;  /* 0x00009802ff0075a7 */ /* 0x000ea40008001107 */
[----:B--2---:R-:W-:Y:S05]  /*43b0*/  @!P0 BRA `(.L_x_73) ;  /* 0x0000003400688947 */ /* 0x004fea0003800000 */
.L_x_72:
[----:B------:R-:W-:Y:S02]  /*43c0*/  R2UR UR11, R21 ;  /* 0x00000000150b72ca */ /* 0x000fe400000e0000 */
[----:B------:R-:W-:Y:S02]  /*43d0*/  R2UR UR10, R20 ;  /* 0x00000000140a72ca */ /* 0x000fe400000e0000 */
[----:B------:R-:W-:Y:S04]  /*43e0*/  ISETP.NE.U32.AND P2, PT, RZ, UR4, PT ;  /* 0x00000004ff007c0c */ /* 0x000fe8000bf45070 */
[----:B------:R-:W-:Y:S05]  /*43f0*/  ISETP.NE.AND.EX P2, PT, RZ, UR5, PT, P2 ;  /* 0x00000005ff007c0c */ /* 0x000fea000bf45320 */
[----:B------:R-:W-:Y:S02]  /*4400*/  USHF.L.U32 UR11, UR11, 0x6, URZ ;  /* 0x000000060b0b7899 */ /* 0x000fe400080006ff */
[----:B------:R-:W-:Y:S01]  /*4410*/  USHF.L.U32 UR10, UR10, 0x6, URZ ;  /* 0x000000060a0a7899 */ /* 0x000fe200080006ff */
[----:B------:R-:W-:Y:S11]  /*4420*/  BRA.U !UP4, `(.L_x_74) ;  /* 0x000000010c347547 */ /* 0x000ff6000b800000 */
[----:B------:R-:W-:Y:S01]  /*4430*/  UPLOP3.LUT UP0, UPT, UPT, UPT, UP3, 0x80, 0x8 ;  /* 0x000000000008789c */ /* 0x000fe20003f0f030 */
[----:B--2---:R-:W-:Y:S02]  /*4440*/  HFMA2 R0, -RZ, RZ, 0, 5.9604644775390625e-08 ;  /* 0x00000001ff007431 */ /* 0x004fe400000001ff */
[----:B------:R-:W-:Y:S03]  /*4450*/  IMAD.MOV.U32 R60, RZ, RZ, 0x1 ;  /* 0x00000001ff3c7424 */ /* 0x000fe600078e00ff */
[----:B------:R-:W-:Y:S05]  /*4460*/  PLOP3.LUT P0, PT, PT, PT, UP0, 0x80, 0x8 ;  /* 0x000000000008781c */ /* 0x000fea0003f0f008 */
[----:B------:R-:W2:Y:S01]  /*4470*/  @UP0 LDCU.64 UR14, c[0x0][0x888] ;  /* 0x00011100ff0e07ac */ /* 0x000ea20008000a00 */
[----:B------:R-:W-:Y:S07]  /*4480*/  @UP0 UIMAD UR8, UR36, UR4, URZ ;  /* 0x00000004240802a4 */ /* 0x000fee000f8e02ff */
[----:B------:R-:W-:Y:S01]  /*4490*/  @!P0 PRMT R60, R0, 0x7610, R60 ;  /* 0x00007610003c8816 */ /* 0x000fe2000000003c */
[----:B--2---:R-:W-:Y:S03]  /*44a0*/  @UP0 UIMAD.WIDE UR14, UR8, 0x4, UR14 ;  /* 0x00000004080e08a5 */ /* 0x004fe6000f8e020e */
[----:B------:R-:W2:Y:S03]  /*44b0*/  @!UP0 LDCU UR8, c[0x0][0x880] ;  /* 0x00011000ff0887ac */ /* 0x000ea60008000800 */
[----:B------:R-:W-:Y:S01]  /*44c0*/  IMAD.U32 R8, RZ, RZ, UR14 ;  /* 0x0000000eff087e24 */ /* 0x000fe2000f8e00ff */
[----:B------:R-:W-:Y:S05]  /*44d0*/  MOV R9, UR15 ;  /* 0x0000000f00097c02 */ /* 0x000fea0008000f00 */
[----:B-----5:R3:W5:Y:S02]  /*44e0*/  @P0 LDG.E R35, desc[UR46][R8.64] ;  /* 0x0000002e08230981 */ /* 0x020764000c1e1900 */
[----:B--23--:R-:W-:Y:S07]  /*44f0*/  @!P0 IMAD.U32 R35, RZ, RZ, UR8 ;  /* 0x00000008ff238e24 */ /* 0x00cfee000f8e00ff */
.L_x_74:
[----:B-----5:R-:W-:Y:S01]  /*4500*/  @!P2 FSETP.EQ.AND P0, PT, R35, RZ, PT ;  /* 0x000000ff2300a20b */ /* 0x020fe20003f02000 */
[----:B------:R-:W-:Y:S01]  /*4510*/  @!UPT UIADD3 URZ, UPT, UPT, URZ, URZ, URZ ;  /* 0x000000fffffff290 */ /* 0x000fe2000fffe0ff */
[----:B------:R-:W-:Y:S11]  /*4520*/  @!P2 BRA `(.L_x_75) ;  /* 0x000000000014a947 */ /* 0x000ff60003800000 */
[----:B------:R-:W-:Y:S02]  /*4530*/  LOP3.LUT P2, RZ, R60, 0xff, RZ, 0xc0, !PT ;  /* 0x000000ff3cff7812 */ /* 0x000fe4000784c0ff */
[----:B------:R-:W-:Y:S04]  /*4540*/  PLOP3.LUT P0, PT, PT, PT, UP0, 0x80, 0x8 ;  /* 0x000000000008781c */ /* 0x000fe80003f0f008 */
[----:B------:R-:W-:Y:S07]  /*4550*/  PLOP3.LUT P0, PT, P0, PT, PT, 0x8, 0x80 ;  /* 0x000000000080781c */ /* 0x000fee000070e170 */
[----:B------:R-:W-:Y:S11]  /*4560*/  @P2 FSETP.EQ.AND P0, PT, R35, RZ, PT ;  /* 0x000000ff2300220b */ /* 0x000ff60003f02000 */
[----:B------:R-:W-:Y:S02]  /*4570*/  @!UPT UIADD3 URZ, UPT, UPT, URZ, URZ, URZ ;  /* 0x000000fffffff290 */ /* 0x000fe4000fffe0ff */
.L_x_75:
[----:B------:R-:W-:Y:S01]  /*4580*/  ULEA UR15, UR13, UR7, 0x3 ;  /* 0x000000070d0f7291 */ /* 0x000fe2000f8e18ff */
[----:B------:R-:W-:Y:S02]  /*4590*/  SHF.L.U32 R9, R32, 0x1f, RZ ;  /* 0x0000001f20097819 */ /* 0x000fe400000006ff */
[----:B------:R-:W-:Y:S04]  /*45a0*/  ELECT P4, URZ, PT ;  /* 0x0000000000ff782f */ /* 0x000fe80003880000 */
[----:B------:R-:W-:Y:S02]  /*45b0*/  PLOP3.LUT P4, PT, P0, P4, PT, 0xf2, 0x2f ;  /* 0x00000000002f781c */ /* 0x000fe40000789e72 */
[----:B------:R-:W3:Y:S11]  /*45c0*/  SYNCS.PHASECHK.TRANS64.TRYWAIT P2, [UR15+0x78], R9 ;  /* 0x00007809ff0075a7 */ /* 0x000ef6000804110f */
[----:B-1----:R-:W-:Y:S05]  /*45d0*/  @!P4 IADD3 R8, P0, PT, R30, 0x580, RZ ;  /* 0x000005801e08c810 */ /* 0x002fea0007f1e0ff */
[----:B--2---:R-:W-:Y:S01]  /*45e0*/  @!P4 IMAD.X R2, RZ, RZ, R31, P0 ;  /* 0x000000ffff02c224 */ /* 0x004fe200000e061f */
[----:B---3--:R-:W-:Y:S07]  /*45f0*/  @!P2 BRA `(.L_x_76) ;  /* 0x0000003000f0a947 */ /* 0x008fee0003800000 */
.L_x_151:
[----:B------:R-:W2:Y:S01]  /*4600*/  LDC.64 R12, c[0x0][0xb18] ;  /* 0x0002c600ff0c7b82 */ /* 0x000ea20000000a00 */
[----:B------:R-:W-:Y:S01]  /*4610*/  @!P4 R2UR UR8, R2 ;  /* 0x000000000208c2ca */ /* 0x000fe200000e0000 */
[----:B------:R-:W-:Y:S01]  /*4620*/  VOTEU.ALL UP2, P4 ;  /* 0x0000000000ff7886 */ /* 0x000fe20002040000 */
[----:B------:R-:W-:Y:S01]  /*4630*/  @!P4 R2UR UR9, R8 ;  /* 0x000000000809c2ca */ /* 0x000fe200000e0000 */
[----:B------:R-:W-:Y:S01]  /*4640*/  VOTEU.ALL UP1, P4 ;  /* 0x0000000000ff7886 */ /* 0x000fe20002020000 */
[----:B-1----:R-:W-:Y:S03]  /*4650*/  @!P4 IMAD.MOV.U32 R0, RZ, RZ, 0x1000 ;  /* 0x00001000ff00c424 */ /* 0x002fe600078e00ff */
[----:B------:R-:W1:Y:S01]  /*4660*/  @!P1 LDC R2, c[0x0][0xb0c] ;  /* 0x0002c300ff029b82 */ /* 0x000e620000000800 */
[----:B------:R-:W-:Y:S01]  /*4670*/  UMOV UR20, 0x0 ;  /* 0x0000000000147882 */ /* 0x000fe20000000000 */
[----:B------:R-:W-:Y:S01]  /*4680*/  UMOV UR21, 0x10000000 ;  /* 0x1000000000157882 */ /* 0x000fe20000000000 */
[----:B------:R-:W-:Y:S01]  /*4690*/  UMOV UR12, UR36 ;  /* 0x00000024000c7c82 */ /* 0x000fe20008000000 */
[----:B------:R-:W-:Y:S01]  /*46a0*/  UIADD3 UR14, UPT, UPT, UR13, 0x1, URZ ;  /* 0x000000010d0e7890 */ /* 0x000fe2000fffe0ff */
[----:B------:R-:W-:Y:S01]  /*46b0*/  @P3 SHF.R.U32.HI R27, RZ, 0x10, R17 ;  /* 0x00000010ff1b3819 */ /* 0x000fe20000011611 */
[----:B------:R-:W-:Y:S02]  /*46c0*/  VIADD R29, R29, 0x1 ;  /* 0x000000011d1d7836 */ /* 0x000fe40000000000 */
[----:B------:R-:W-:Y:S01]  /*46d0*/  IMAD.U32 R9, RZ, RZ, UR8 ;  /* 0x00000008ff097e24 */ /* 0x000fe2000f8e00ff */
[----:B------:R-:W-:Y:S01]  /*46e0*/  @!UP2 ULEA UR8, UR13, UR7, 0xc ;  /* 0x000000070d08a291 */ /* 0x000fe2000f8e60ff */
[----:B------:R-:W-:Y:S01]  /*46f0*/  IMAD.U32 R8, RZ, RZ, UR9 ;  /* 0x00000009ff087e24 */ /* 0x000fe2000f8e00ff */
[----:B------:R-:W-:Y:S02]  /*4700*/  UIADD3 UR9, UPT, UPT, UR15, 0x60, URZ ;  /* 0x000000600f097890 */ /* 0x000fe4000fffe0ff */
[----:B------:R-:W-:Y:S01]  /*4710*/  @!P4 R2UR UR19, R9 ;  /* 0x000000000913c2ca */ /* 0x000fe200000e0000 */
[----:B------:R-:W-:Y:S01]  /*4720*/  @!UP2 UIADD3 UR8, UPT, UPT, UR8, 0x200, URZ ;  /* 0x000002000808a890 */ /* 0x000fe2000fffe0ff */
[----:B------:R-:W-:Y:S01]  /*4730*/  @!P4 R2UR UR18, R8 ;  /* 0x000000000812c2ca */ /* 0x000fe200000e0000 */
[----:B------:R-:W-:Y:S01]  /*4740*/  UISETP.NE.AND UP5, UPT, UR14, 0x3, UPT ;  /* 0x000000030e00788c */ /* 0x000fe2000bfa5270 */
[----:B------:R-:W3:Y:S01]  /*4750*/  LDC.64 R8, c[0x0][0xb10] ;  /* 0x0002c400ff087b82 */ /* 0x000ee20000000a00 */
[----:B------:R-:W-:Y:S02]  /*4760*/  UPRMT UR16, UR37, 0x654, UR9 ;  /* 0x0000065425107896 */ /* 0x000fe40008000009 */
[----:B------:R-:W-:Y:S02]  /*4770*/  USEL UR17, URZ, 0x1, UP5 ;  /* 0x00000001ff117887 */ /* 0x000fe4000a800000 */
[----:B------:R-:W-:Y:S04]  /*4780*/  USEL UR14, UR14, URZ, UP5 ;  /* 0x000000ff0e0e7287 */ /* 0x000fe8000a800000 */
[----:B------:R-:W-:Y:S01]  /*4790*/  ULEA UR13, UR14, UR7, 0x3 ;  /* 0x000000070e0d7291 */ /* 0x000fe2000f8e18ff */
[----:B------:R-:W-:Y:S01]  /*47a0*/  LOP3.LUT R32, R32, UR17, RZ, 0x3c, !PT ;  /* 0x0000001120207c12 */ /* 0x000fe2000f8e3cff */
[----:B------:R1:W-:Y:S01]  /*47b0*/  @!UP1 UTMALDG.3D [UR8], [UR18], desc[UR20] ;  /* 0x00001408120095b4 */ /* 0x0003e20008011000 */
[----:B------:R5:W-:Y:S02]  /*47c0*/  @!P4 SYNCS.ARRIVE.TRANS64.RED.A0TR RZ, [UR15+0x60], R0 ;  /* 0x00006000ffffc9a7 */ /* 0x000be4000830040f */
[----:B------:R-:W-:Y:S01]  /*47d0*/  SHF.L.U32 R20, R32, 0x1f, RZ ;  /* 0x0000001f20147819 */ /* 0x000fe200000006ff */
[C---:B---3--:R-:W-:Y:S01]  /*47e0*/  @!P1 IMAD.HI.U32 R8, R11.reuse, R8, RZ ;  /* 0x000000080b089227 */ /* 0x048fe200078e00ff */
[----:B--2---:R-:W-:Y:S02]  /*47f0*/  @!P1 ISETP.NE.AND P0, PT, R12, 0x1, PT ;  /* 0x000000010c00980c */ /* 0x004fe40003f05270 */
[----:B-1----:R-:W-:Y:S01]  /*4800*/  @!P1 ISETP.NE.AND P2, PT, R2, 0x1, PT ;  /* 0x000000010200980c */ /* 0x002fe20003f45270 */
[----:B------:R-:W-:Y:S01]  /*4810*/  SYNCS.ARRIVE.TRANS64.RED.A1T0 RZ, [UR16], RZ ;  /* 0x000000ffffff79a7 */ /* 0x000fe20008100410 */
[C---:B------:R-:W-:Y:S01]  /*4820*/  @!P1 IMAD.HI.U32 R13, R10.reuse, R13, RZ ;  /* 0x0000000d0a0d9227 */ /* 0x040fe200078e00ff */
[----:B------:R-:W-:Y:S04]  /*4830*/  @!P1 SHF.R.U32.HI R8, RZ, R9, R8 ;  /* 0x00000009ff089219 */ /* 0x000fe80000011608 */
[----:B------:R-:W-:Y:S01]  /*4840*/  @!P1 SEL R8, R11, R8, !P2 ;  /* 0x000000080b089207 */ /* 0x000fe20005000000 */
[----:B------:R-:W1:Y:S01]  /*4850*/  SYNCS.PHASECHK.TRANS64.TRYWAIT P5, [UR13+0x78], R20 ;  /* 0x00007814ff0075a7 */ /* 0x000e6200080a110d */
[----:B-----5:R-:W2:Y:S02]  /*4860*/  @!P1 LDC R0, c[0x0][0xb20] ;  /* 0x0002c800ff009b82 */ /* 0x020ea40000000800 */
[----:B--2---:R-:W-:Y:S04]  /*4870*/  @!P1 SHF.R.U32.HI R0, RZ, R0, R13 ;  /* 0x00000000ff009219 */ /* 0x004fe8000001160d */
[----:B------:R-:W-:Y:S05]  /*4880*/  @!P1 SEL R9, R10, R0, !P0 ;  /* 0x000000000a099207 */ /* 0x000fea0004000000 */
[----:B------:R-:W-:Y:S02]  /*4890*/  @!P1 IMAD.IADD R0, R9, 0x1, -R8 ;  /* 0x0000000109009824 */ /* 0x000fe400078e0a08 */
[----:B------:R-:W-:Y:S02]  /*48a0*/  @!P1 IMAD.IADD R8, R8, 0x1, -R9 ;  /* 0x0000000108089824 */ /* 0x000fe400078e0a09 */
[----:B------:R-:W-:Y:S02]  /*48b0*/  @!P1 IMAD R11, R0, R2, R11 ;  /* 0x00000002000b9224 */ /* 0x000fe400078e020b */
[----:B------:R-:W-:Y:S01]  /*48c0*/  @!P1 IMAD R10, R8, R12, R10 ;  /* 0x0000000c080a9224 */ /* 0x000fe200078e020a */
[----:B-1----:R-:W-:Y:S06]  /*48d0*/  @!P5 BRA `(.L_x_77) ;  /* 0x000000300050d947 */ /* 0x002fec0003800000 */
.L_x_153:
[----:B------:R-:W-:Y:S01]  /*48e0*/  @!P4 IADD3 R2, P0, PT, R30, 0x580, RZ ;  /* 0x000005801e02c810 */ /* 0x000fe20007f1e0ff */
[----:B------:R-:W-:Y:S01]  /*48f0*/  UMOV UR18, 0x0 ;  /* 0x0000000000127882 */ /* 0x000fe20000000000 */
[----:B------:R-:W-:Y:S01]  /*4900*/  UMOV UR19, 0x10000000 ;  /* 0x1000000000137882 */ /* 0x000fe20000000000 */
[----:B------:R-:W-:Y:S01]  /*4910*/  VOTEU.ALL UP1, P4 ;  /* 0x0000000000ff7886 */ /* 0x000fe20002020000 */
[----:B------:R-:W-:Y:S01]  /*4920*/  @!P4 R2UR UR9, R2 ;  /* 0x000000000209c2ca */ /* 0x000fe200000e0000 */
[----:B-1----:R-:W-:Y:S01]  /*4930*/  @!P4 IMAD.X R0, RZ, RZ, R31, P0 ;  /* 0x000000ffff00c224 */ /* 0x002fe200000e061f */
[----:B------:R-:W-:Y:S01]  /*4940*/  UMOV UR12, UR36 ;  /* 0x00000024000c7c82 */ /* 0x000fe20008000000 */
[----:B------:R-:W-:Y:S01]  /*4950*/  @P3 R2UR UR36, R27 ;  /* 0x000000001b2432ca */ /* 0x000fe200000e0000 */
[----:B------:R-:W-:Y:S01]  /*4960*/  @!UP1 ULEA UR15, UR14, UR7, 0xc ;  /* 0x000000070e0f9291 */ /* 0x000fe2000f8e60ff */
[----:B------:R-:W-:Y:S01]  /*4970*/  ISETP.NE.AND P0, PT, R29, 0x2, PT ;  /* 0x000000021d00780c */ /* 0x000fe20003f05270 */
[----:B------:R-:W-:Y:S01]  /*4980*/  @!UP1 UIADD3 UR10, UPT, UPT, UR10, 0x20, URZ ;  /* 0x000000200a0a9890 */ /* 0x000fe2000fffe0ff */
[----:B------:R-:W-:Y:S01]  /*4990*/  @!P4 R2UR UR8, R0 ;  /* 0x000000000008c2ca */ /* 0x000fe200000e0000 */
[----:B------:R-:W-:Y:S01]  /*49a0*/  IMAD.IADD R20, R10, 0x1, R58 ;  /* 0x000000010a147824 */ /* 0x000fe200078e023a */
[----:B------:R-:W-:Y:S01]  /*49b0*/  SEL R0, RZ, 0x1, P0 ;  /* 0x00000001ff007807 */ /* 0x000fe20000000000 */
[----:B------:R-:W-:Y:S01]  /*49c0*/  IMAD.IADD R21, R11, 0x1, R59 ;  /* 0x000000010b157824 */ /* 0x000fe200078e023b */
[----:B------:R-:W-:Y:S02]  /*49d0*/  SEL R29, R29, RZ, P0 ;  /* 0x000000ff1d1d7207 */ /* 0x000fe40000000000 */
[----:B------:R-:W-:Y:S01]  /*49e0*/  IMAD.U32 R8, RZ, RZ, UR9 ;  /* 0x00000009ff087e24 */ /* 0x000fe2000f8e00ff */
[----:B------:R-:W-:Y:S01]  /*49f0*/  UIADD3 UR9, UPT, UPT, UR13, 0x60, URZ ;  /* 0x000000600d097890 */ /* 0x000fe2000fffe0ff */
[----:B------:R-:W-:Y:S03]  /*4a00*/  LOP3.LUT R28, R28, R0, RZ, 0x3c, !PT ;  /* 0x000000001c1c7212 */ /* 0x000fe600078e3cff */
[----:B------:R-:W-:Y:S02]  /*4a10*/  @!P4 R2UR UR16, R8 ;  /* 0x000000000810c2ca */ /* 0x000fe400000e0000 */
[----:B------:R-:W-:Y:S01]  /*4a20*/  IMAD.U32 R9, RZ, RZ, UR8 ;  /* 0x00000008ff097e24 */ /* 0x000fe2000f8e00ff */
[----:B------:R-:W-:Y:S01]  /*4a30*/  @!UP1 UIADD3 UR8, UPT, UPT, UR15, 0x200, URZ ;  /* 0x000002000f089890 */ /* 0x000fe2000fffe0ff */
[----:B------:R-:W-:Y:S01]  /*4a40*/  VOTEU.ALL UP1, P4 ;  /* 0x0000000000ff7886 */ /* 0x000fe20002020000 */
[----:B------:R-:W-:Y:S02]  /*4a50*/  UPRMT UR15, UR37, 0x654, UR9 ;  /* 0x00000654250f7896 */ /* 0x000fe40008000009 */
[----:B------:R-:W-:Y:S11]  /*4a60*/  @!P4 R2UR UR17, R9 ;  /* 0x000000000911c2ca */ /* 0x000ff600000e0000 */
[----:B------:R-:W-:Y:S02]  /*4a70*/  @!UPT UIADD3 URZ, UPT, UPT, URZ, URZ, URZ ;  /* 0x000000fffffff290 */ /* 0x000fe4000fffe0ff */
[----:B------:R2:W-:Y:S01]  /*4a80*/  @!UP1 UTMALDG.3D [UR8], [UR16], desc[UR18] ;  /* 0x00001208100095b4 */ /* 0x0005e20008011000 */
[----:B------:R2:W-:Y:S01]  /*4a90*/  @!P4 SYNCS.ARRIVE.TRANS64.RED.A0TR RZ, [UR13+0x60], R25 ;  /* 0x00006019ffffc9a7 */ /* 0x0005e2000830040d */
[----:B------:R-:W-:Y:S04]  /*4aa0*/  UIADD3 UR13, UPT, UPT, UR14, 0x1, URZ ;  /* 0x000000010e0d7890 */ /* 0x000fe8000fffe0ff */
[----:B------:R-:W-:Y:S04]  /*4ab0*/  UISETP.NE.AND UP1, UPT, UR13, 0x3, UPT ;  /* 0x000000030d00788c */ /* 0x000fe8000bf25270 */
[----:B------:R-:W-:Y:S02]  /*4ac0*/  USEL UR14, URZ, 0x1, UP1 ;  /* 0x00000001ff0e7887 */ /* 0x000fe40008800000 */
[----:B------:R-:W-:Y:S02]  /*4ad0*/  USEL UR13, UR13, URZ, UP1 ;  /* 0x000000ff0d0d7287 */ /* 0x000fe40008800000 */
[----:B------:R-:W-:Y:S02]  /*4ae0*/  UPLOP3.LUT UP1, UPT, UPT, UPT, UPT, 0x80, 0x8 ;  /* 0x000000000008789c */ /* 0x000fe40003f2f070 */
[----:B------:R-:W-:Y:S01]  /*4af0*/  LOP3.LUT R32, R32, UR14, RZ, 0x3c, !PT ;  /* 0x0000000e20207c12 */ /* 0x000fe2000f8e3cff */
[----:B------:R-:W-:Y:S01]  /*4b00*/  SYNCS.ARRIVE.TRANS64.RED.A1T0 RZ, [UR15], RZ ;  /* 0x000000ffffff79a7 */ /* 0x000fe2000810040f */
[----:B------:R-:W-:Y:S07]  /*4b10*/  @P3 BRA `(.L_x_78) ;  /* 0xfffffff4001c3947 */ /* 0x000fee000383ffff */
[----:B------:R-:W-:Y:S01]  /*4b20*/  UIADD3 UR7, UPT, UPT, UR7, 0x78, URZ ;  /* 0x0000007807077890 */ /* 0x000fe2000fffe0ff */
[----:B------:R-:W-:-:S03]  /*4b30*/  SHF.L.U32 R2, R32, 0x1f, RZ ;  /* 0x0000001f20027819 */ /* 0x000fc600000006ff */
[----:B------:R-:W-:-:S09]  /*4b40*/  ULEA UR4, UR13, UR7, 0x3 ;  /* 0x000000070d047291 */ /* 0x000fd2000f8e18ff */
[----:B------:R-:W1:Y:S02]  /*4b50*/  SYNCS.PHASECHK.TRANS64.TRYWAIT P0, [UR4], R2 ;  /* 0x00000002ff0075a7 */ /* 0x000e640008001104 */
[----:B-1----:R-:W-:Y:S05]  /*4b60*/  @!P0 BRA `(.L_x_79) ;  /* 0x0000002c00c48947 */ /* 0x002fea0003800000 */
.L_x_155:
        /* <DEDUP_REMOVED lines=9> */
.L_x_157:
[----:B------:R-:W-:-:S04]  /*4c00*/  UIADD3 UR5, UPT, UPT, UR5, 0x1, URZ ;  /* 0x0000000105057890 */ /* 0x000fc8000fffe0ff */
[----:B------:R-:W-:-:S04]  /*4c10*/  UISETP.NE.AND UP0, UPT, UR5, 0x3, UPT ;  /* 0x000000030500788c */ /* 0x000fc8000bf05270 */
[----:B------:R-:W-:Y:S02]  /*4c20*/  USEL UR4, URZ, 0x1, UP0 ;  /* 0x00000001ff047887 */ /* 0x000fe40008000000 */
[----:B------:R-:W-:-:S04]  /*4c30*/  USEL UR5, UR5, URZ, UP0 ;  /* 0x000000ff05057287 */ /* 0x000fc80008000000 */
[----:B------:R-:W-:Y:S01]  /*4c40*/  ULEA UR5, UR5, UR7, 0x3 ;  /* 0x0000000705057291 */ /* 0x000fe2000f8e18ff */
[----:B-1----:R-:W-:-:S04]  /*4c50*/  LOP3.LUT R2, R32, UR4, RZ, 0x3c, !PT ;  /* 0x0000000420027c12 */ /* 0x002fc8000f8e3cff */
[----:B------:R-:W-:Y:S01]  /*4c60*/  SHF.L.U32 R2, R2, 0x1f, RZ ;  /* 0x0000001f02027819 */ /* 0x000fe200000006ff */
[----:B------:R-:W-:-:S07]  /*4c70*/  IMAD.U32 R0, RZ, RZ, UR5 ;  /* 0x00000005ff007e24 */ /* 0x000fce000f8e00ff */
.L_x_81:
[----:B-1----:R1:W3:Y:S02]  /*4c80*/  SYNCS.PHASECHK.TRANS64.TRYWAIT P0, [R0+URZ], R2 ;  /* 0x00000002000075a7 */ /* 0x0022e400080011ff */
[----:B---3--:R-:W-:Y:S05]  /*4c90*/  @!P0 NANOSLEEP.SYNCS 0x989680 ;  /* 0x009896800000895d */ /* 0x008fea0003900000 */
[----:B------:R-:W3:Y:S02]  /*4ca0*/  @!P0 SYNCS.PHASECHK.TRANS64 P0, [R0+URZ], R2 ;  /* 0x00000002000085a7 */ /* 0x000ee400080010ff */
[----:B--23--:R-:W-:Y:S05]  /*4cb0*/  @P0 EXIT ;  /* 0x000000000000094d */ /* 0x00cfea0003800000 */
[----:B------:R-:W-:Y:S05]  /*4cc0*/  BRA `(.L_x_81) ;  /* 0xfffffffc00ec7947 */ /* 0x000fea000383ffff */
.L_x_69:
[----:B------:R-:W-:-:S06]  /*4cd0*/  UISETP.GE.AND UP1, UPT, UR8, 0x4, UPT ;  /* 0x000000040800788c */ /* 0x000fcc000bf26270 */
[----:B------:R-:W-:-:S13]  /*4ce0*/  PLOP3.LUT P0, PT, PT, PT, UP1, 0x80, 0x8 ;  /* 0x000000000008781c */ /* 0x000fda0003f0f018 */
[----:B------:R-:W-:Y:S05]  /*4cf0*/  @!P0 EXIT ;  /* 0x000000000000894d */ /* 0x000fea0003800000 */
[----:B------:R-:W-:Y:S01]  /*4d00*/  BAR.SYNC.DEFER_BLOCKING 0x6, 0xa0 ;  /* 0x0182800000007b1d */ /* 0x000fe20000010000 */
[C---:B------:R-:W-:Y:S01]  /*4d10*/  IMAD.SHL.U32 R3, R70.reuse, 0x20, RZ ;  /* 0x0000002046037824 */ /* 0x040fe200078e00ff */
[C---:B------:R-:W-:Y:S01]  /*4d20*/  LOP3.LUT P0, RZ, R70.reuse, 0x4, RZ, 0xc0, !PT ;  /* 0x0000000446ff7812 */ /* 0x040fe2000780c0ff */
[C---:B------:R-:W-:Y:S02]  /*4d30*/  IMAD.SHL.U32 R64, R70.reuse, 0x10, RZ ;  /* 0x0000001046407824 */ /* 0x040fe400078e00ff */
[C---:B------:R-:W-:Y:S01]  /*4d40*/  IMAD.SHL.U32 R2, R70.reuse, 0x4, RZ ;  /* 0x0000000446027824 */ /* 0x040fe200078e00ff */
[----:B------:R-:W-:Y:S02]  /*4d50*/  UMOV UR48, 0x400 ;  /* 0x0000040000307882 */ /* 0x000fe40000000000 */
[----:B------:R-:W1:Y:S01]  /*4d60*/  LDC R63, c[0x0][0x370] ;  /* 0x0000dc00ff3f7b82 */ /* 0x000e620000000800 */
[----:B------:R-:W-:Y:S01]  /*4d70*/  ULEA UR48, UR37, UR48, 0x18 ;  /* 0x0000003025307291 */ /* 0x000fe2000f8ec0ff */
[----:B------:R-:W-:Y:S01]  /*4d80*/  LOP3.LUT R4, R3, 0xc0, RZ, 0xc0, !PT ;  /* 0x000000c003047812 */ /* 0x000fe200078ec0ff */
[----:B------:R-:W-:Y:S01]  /*4d90*/  IMAD.U32 R32, R70, 0x10000, RZ ;  /* 0x0001000046207824 */ /* 0x000fe200078e00ff */
[----:B------:R-:W-:Y:S01]  /*4da0*/  LOP3.LUT R64, R64, 0x600, RZ, 0xc0, !PT ;  /* 0x0000060040407812 */ /* 0x000fe200078ec0ff */
[----:B------:R-:W-:Y:S01]  /*4db0*/  IMAD.MOV.U32 R69, RZ, RZ, 0x10 ;  /* 0x00000010ff457424 */ /* 0x000fe200078e00ff */
[----:B------:R-:W-:Y:S01]  /*4dc0*/  LOP3.LUT R2, R4, 0x18, R2, 0xf8, !PT ;  /* 0x0000001804027812 */ /* 0x000fe200078ef802 */
[----:B------:R-:W-:Y:S01]  /*4dd0*/  IMAD.MOV.U32 R31, RZ, RZ, RZ ;  /* 0x000000ffff1f7224 */ /* 0x000fe200078e00ff */
[----:B------:R-:W2:Y:S01]  /*4de0*/  LDC R28, c[0x0][0xb0c] ;  /* 0x0002c300ff1c7b82 */ /* 0x000ea20000000800 */
[----:B------:R-:W-:Y:S01]  /*4df0*/  SHF.R.U32.HI R4, RZ, 0x1, R70 ;  /* 0x00000001ff047819 */ /* 0x000fe20000011646 */
[----:B------:R-:W-:Y:S01]  /*4e00*/  IMAD.MOV.U32 R68, RZ, RZ, RZ ;  /* 0x000000ffff447224 */ /* 0x000fe200078e00ff */
[--C-:B------:R-:W-:Y:S01]  /*4e10*/  LOP3.LUT R64, R64, 0x20, R3.reuse, 0xf8, !PT ;  /* 0x0000002040407812 */ /* 0x100fe200078ef803 */
[----:B------:R-:W-:Y:S01]  /*4e20*/  IMAD.MOV.U32 R73, RZ, RZ, RZ ;  /* 0x000000ffff497224 */ /* 0x000fe200078e00ff */
[----:B------:R-:W-:Y:S01]  /*4e30*/  LOP3.LUT R32, R32, 0x600000, RZ, 0xc0, !PT ;  /* 0x0060000020207812 */ /* 0x000fe200078ec0ff */
[----:B------:R-:W-:Y:S01]  /*4e40*/  IMAD.MOV.U32 R67, RZ, RZ, RZ ;  /* 0x000000ffff437224 */ /* 0x000fe200078e00ff */
[----:B------:R-:W-:Y:S01]  /*4e50*/  LOP3.LUT R2, R2, 0x8, R4, 0x78, !PT ;  /* 0x0000000802027812 */ /* 0x000fe200078e7804 */
[----:B------:R-:W4:Y:S01]  /*4e60*/  LDC R61, c[0x0][0xb20] ;  /* 0x0002c800ff3d7b82 */ /* 0x000f220000000800 */
[----:B------:R-:W3:Y:S01]  /*4e70*/  LDS R0, [UR48+0x150] ;  /* 0x00015030ff007984 */ /* 0x000ee20008000800 */
[----:B------:R-:W-:Y:S01]  /*4e80*/  LOP3.LUT R64, R64, 0x100, R3, 0xf8, !PT ;  /* 0x0000010040407812 */ /* 0x000fe200078ef803 */
[----:B------:R-:W1:Y:S01]  /*4e90*/  LDCU.64 UR54, c[0x0][0x348] ;  /* 0x00006900ff3677ac */ /* 0x000e620008000a00 */
[----:B------:R-:W-:-:S02]  /*4ea0*/  LOP3.LUT R70, R70, 0x60, RZ, 0xc0, !PT ;  /* 0x0000006046467812 */ /* 0x000fc400078ec0ff */
[----:B------:R-:W-:Y:S01]  /*4eb0*/  LOP3.LUT R64, R64, R2, RZ, 0xfc, !PT ;  /* 0x0000000240407212 */ /* 0x000fe200078efcff */
[----:B------:R-:W1:Y:S01]  /*4ec0*/  LDCU.64 UR38, c[0x0][0x888] ;  /* 0x00011100ff2677ac */ /* 0x000e620008000a00 */
[----:B------:R-:W1:Y:S01]  /*4ed0*/  LDC R27, c[0x0][0xb30] ;  /* 0x0002cc00ff1b7b82 */ /* 0x000e620000000800 */
[----:B------:R-:W-:Y:S01]  /*4ee0*/  SEL R69, R69, 0xfffffff0, !P0 ;  /* 0xfffffff045457807 */ /* 0x000fe20004000000 */
[----:B------:R-:W1:Y:S01]  /*4ef0*/  LDCU.64 UR44, c[0x0][0x890] ;  /* 0x00011200ff2c77ac */ /* 0x000e620008000a00 */
[----:B------:R-:W-:-:S05]  /*4f00*/  UMOV UR51, 0x1 ;  /* 0x0000000100337882 */ /* 0x000fca0000000000 */
[----:B------:R-:W1:Y:S01]  /*4f10*/  LDC.64 R56, c[0x0][0xb10] ;  /* 0x0002c400ff387b82 */ /* 0x000e620000000a00 */
[----:B------:R-:W-:Y:S01]  /*4f20*/  UMOV UR56, URZ ;  /* 0x000000ff00387c82 */ /* 0x000fe20008000000 */
[----:B------:R-:W-:Y:S01]  /*4f30*/  UIADD3 UR52, UPT, UPT, UR48, 0x200, URZ ;  /* 0x0000020030347890 */ /* 0x000fe2000fffe0ff */
[----:B------:R-:W-:Y:S01]  /*4f40*/  UMOV UR50, URZ ;  /* 0x000000ff00327c82 */ /* 0x000fe20008000000 */
[----:B------:R-:W-:-:S04]  /*4f50*/  UMOV UR49, URZ ;  /* 0x000000ff00317c82 */ /* 0x000fc80008000000 */
[----:B------:R-:W1:Y:S08]  /*4f60*/  LDC.64 R24, c[0x0][0xb18] ;  /* 0x0002c600ff187b82 */ /* 0x000e700000000a00 */
[----:B------:R-:W1:Y:S08]  /*4f70*/  LDC.64 R22, c[0x0][0xb28] ;  /* 0x0002ca00ff167b82 */ /* 0x000e700000000a00 */
[----:B------:R-:W1:Y:S01]  /*4f80*/  LDC.64 R54, c[0x0][0x8b0] ;  /* 0x00022c00ff367b82 */ /* 0x000e620000000a00 */
[----:B---3--:R-:W-:-:S07]  /*4f90*/  IMAD.IADD R32, R0, 0x1, R32 ;  /* 0x0000000100207824 */ /* 0x008fce00078e0220 */
[----:B------:R-:W3:Y:S08]  /*4fa0*/  LDC.64 R52, c[0x0][0x8a8] ;  /* 0x00022a00ff347b82 */ /* 0x000ef00000000a00 */
[----:B--2-4-:R-:W1:Y:S02]  /*4fb0*/  LDC R62, c[0x0][0x374] ;  /* 0x0000dd00ff3e7b82 */ /* 0x014e640000000800 */
.L_x_112:
[----:B------:R-:W-:Y:S02]  /*4fc0*/  LEA R0, R73, UR48, 0x3 ;  /* 0x0000003049007c11 */ /* 0x000fe4000f8e18ff */
[----:B------:R-:W-:Y:S02]  /*4fd0*/  SHF.L.U32 R2, R67, 0x1f, RZ ;  /* 0x0000001f43027819 */ /* 0x000fe400000006ff */
[----:B-1----:R-:W-:Y:S02]  /*4fe0*/  LEA R16, R73, UR48, 0x4 ;  /* 0x0000003049107c11 */ /* 0x002fe4000f8e20ff */
[----:B------:R-:W2:Y:S02]  /*4ff0*/  SYNCS.PHASECHK.TRANS64.TRYWAIT P0, [R0+URZ+0xa0], R2 ;  /* 0x0000a002000075a7 */ /* 0x000ea400080011ff */
[----:B--2---:R-:W-:Y:S05]  /*5000*/  @!P0 BRA `(.L_x_82) ;  /* 0x0000002800cc8947 */ /* 0x004fea0003800000 */
.L_x_158:
[----:B------:R-:W4:Y:S01]  /*5010*/  LDC.64 R10, c[0x0][0xb10] ;  /* 0x0002c400ff0a7b82 */ /* 0x000f220000000a00 */
[----:B------:R-:W3:Y:S01]  /*5020*/  LDS.128 R16, [R16+0x130] ;  /* 0x0001300010107984 */ /* 0x000ee20000000c00 */
[----:B-1----:R-:W-:Y:S01]  /*5030*/  ISETP.NE.AND P1, PT, R27, 0x1, PT ;  /* 0x000000011b00780c */ /* 0x002fe20003f25270 */
[----:B--2---:R-:W-:Y:S01]  /*5040*/  VIADD R0, R0, 0xb0 ;  /* 0x000000b000007836 */ /* 0x004fe20000000000 */
[----:B------:R-:W-:Y:S04]  /*5050*/  ISETP.GE.AND P0, PT, R26, 0x1, PT ;  /* 0x000000011a00780c */ /* 0x000fe80003f06270 */
[----:B------:R-:W1:Y:S01]  /*5060*/  LDC.64 R8, c[0x0][0xb18] ;  /* 0x0002c600ff087b82 */ /* 0x000e620000000a00 */
[----:B------:R-:W-:Y:S01]  /*5070*/  PRMT R0, RZ, 0x654, R0 ;  /* 0x00000654ff007816 */ /* 0x000fe20000000000 */
[----:B------:R-:W-:Y:S01]  /*5080*/  @!PT LDS RZ, [RZ] ;  /* 0x00000000fffff984 */ /* 0x000fe20000000800 */
[----:B------:R-:W-:Y:S01]  /*5090*/  @!PT LDS RZ, [RZ] ;  /* 0x00000000fffff984 */ /* 0x000fe20000000800 */
[----:B------:R-:W-:Y:S01]  /*50a0*/  @!PT LDS RZ, [RZ] ;  /* 0x00000000fffff984 */ /* 0x000fe20000000800 */
[----:B------:R-:W-:Y:S01]  /*50b0*/  @!PT LDS RZ, [RZ] ;  /* 0x00000000fffff984 */ /* 0x000fe20000000800 */
[----:B------:R2:W-:Y:S06]  /*50c0*/  MEMBAR.ALL.CTA ;  /* 0x0000000000007992 */ /* 0x0005ec0000008000 */
[----:B--2---:R-:W2:Y:S01]  /*50d0*/  FENCE.VIEW.ASYNC.S ;  /* 0x00000000000073c6 */ /* 0x004ea20000000000 */
[----:B------:R-:W1:Y:S08]  /*50e0*/  @!P1 LDC R12, c[0x0][0xb20] ;  /* 0x0002c800ff0c9b82 */ /* 0x000e700000000800 */
[----:B------:R-:W1:Y:S01]  /*50f0*/  @!P1 LDC R7, c[0x0][0xb0c] ;  /* 0x0002c300ff079b82 */ /* 0x000e620000000800 */
[----:B--2---:R2:W-:Y:S01]  /*5100*/  SYNCS.ARRIVE.TRANS64.RED.A1T0 RZ, [R0+URZ], RZ ;  /* 0x000000ff00ff79a7 */ /* 0x0045e200081004ff */
[----:B---3--:R-:W-:Y:S04]  /*5110*/  LOP3.LUT P4, RZ, R18, 0x1, RZ, 0xc0, !PT ;  /* 0x0000000112ff7812 */ /* 0x008fe8000788c0ff */
[----:B------:R-:W-:Y:S09]  /*5120*/  P2R R71, PR, RZ, 0x10 ;  /* 0x00000010ff477803 */ /* 0x000ff20000000000 */
[----:B------:R-:W-:Y:S02]  /*5130*/  @P4 MOV R30, R16 ;  /* 0x00000010001e4202 */ /* 0x000fe40000000f00 */
[----:B------:R-:W-:Y:S01]  /*5140*/  @P4 LOP3.LUT R29, R17, 0xffff, RZ, 0xc0, !PT ;  /* 0x0000ffff111d4812 */ /* 0x000fe200078ec0ff */
[----:B--2-4-:R-:W-:Y:S06]  /*5150*/  @!P0 BRA `(.L_x_83) ;  /* 0x0000000000a48947 */ /* 0x014fec0003800000 */
[----:B------:R-:W-:Y:S01]  /*5160*/  IMAD.HI.U32 R0, R62, R25, RZ ;  /* 0x000000193e007227 */ /* 0x000fe200078e00ff */
[----:B------:R-:W-:Y:S02]  /*5170*/  ISETP.NE.AND P0, PT, R24, 0x1, PT ;  /* 0x000000011800780c */ /* 0x000fe40003f05270 */
[----:B------:R-:W-:Y:S01]  /*5180*/  ISETP.NE.AND P2, PT, R26, 0x1, PT ;  /* 0x000000011a00780c */ /* 0x000fe20003f45270 */
[----:B------:R-:W-:Y:S01]  /*5190*/  IMAD.HI.U32 R4, R63, R56, RZ ;  /* 0x000000383f047227 */ /* 0x000fe200078e00ff */
[----:B------:R-:W-:Y:S02]  /*51a0*/  SHF.R.U32.HI R0, RZ, R61, R0 ;  /* 0x0000003dff007219 */ /* 0x000fe40000011600 */
[----:B------:R-:W-:Y:S01]  /*51b0*/  ISETP.NE.AND P3, PT, R28, 0x1, PT ;  /* 0x000000011c00780c */ /* 0x000fe20003f65270 */
[----:B------:R-:W-:Y:S01]  /*51c0*/  IMAD.HI.U32 R6, R29, R25, RZ ;  /* 0x000000191d067227 */ /* 0x000fe200078e00ff */
[-C--:B------:R-:W-:Y:S02]  /*51d0*/  SHF.R.U32.HI R4, RZ, R57.reuse, R4 ;  /* 0x00000039ff047219 */ /* 0x080fe40000011604 */
[----:B------:R-:W-:Y:S01]  /*51e0*/  SEL R0, R62, R0, !P0 ;  /* 0x000000003e007207 */ /* 0x000fe20004000000 */
[----:B------:R-:W-:Y:S01]  /*51f0*/  IMAD.HI.U32 R5, R30, R56, RZ ;  /* 0x000000381e057227 */ /* 0x000fe200078e00ff */
[----:B------:R-:W-:Y:S03]  /*5200*/  SEL R4, R63, R4, !P3 ;  /* 0x000000043f047207 */ /* 0x000fe60005800000 */
[-C--:B------:R-:W-:Y:S01]  /*5210*/  IMAD.HI.U32 R3, R0, R22.reuse, RZ ;  /* 0x0000001600037227 */ /* 0x080fe200078e00ff */
[----:B------:R-:W-:Y:S03]  /*5220*/  SHF.R.U32.HI R5, RZ, R57, R5 ;  /* 0x00000039ff057219 */ /* 0x000fe60000011605 */
[----:B------:R-:W-:Y:S01]  /*5230*/  IMAD.HI.U32 R2, R4, R22, RZ ;  /* 0x0000001604027227 */ /* 0x000fe200078e00ff */
[----:B------:R-:W-:Y:S02]  /*5240*/  @P2 SHF.R.U32.HI R0, RZ, R23, R3 ;  /* 0x00000017ff002219 */ /* 0x000fe40000011603 */
[----:B------:R-:W-:Y:S02]  /*5250*/  SHF.R.U32.HI R3, RZ, R61, R6 ;  /* 0x0000003dff037219 */ /* 0x000fe40000011606 */
[----:B------:R-:W-:Y:S01]  /*5260*/  @P2 SHF.R.U32.HI R4, RZ, R23, R2 ;  /* 0x00000017ff042219 */ /* 0x000fe20000011602 */
[----:B------:R-:W-:Y:S01]  /*5270*/  IMAD R0, R26, R0, RZ ;  /* 0x000000001a007224 */ /* 0x000fe200078e02ff */
[----:B------:R-:W-:Y:S02]  /*5280*/  SEL R3, R29, R3, !P0 ;  /* 0x000000031d037207 */ /* 0x000fe40004000000 */
[----:B------:R-:W-:Y:S01]  /*5290*/  SEL R2, R30, R5, !P3 ;  /* 0x000000051e027207 */ /* 0x000fe20005800000 */
[----:B------:R-:W-:Y:S01]  /*52a0*/  IMAD R5, R26, R4, RZ ;  /* 0x000000041a057224 */ /* 0x000fe200078e02ff */
[C---:B------:R-:W-:Y:S01]  /*52b0*/  ISETP.GE.AND P0, PT, R3.reuse, R0, PT ;  /* 0x000000000300720c */ /* 0x040fe20003f06270 */
[C---:B------:R-:W-:Y:S03]  /*52c0*/  IMAD.HI.U32 R0, R3.reuse, R22, RZ ;  /* 0x0000001603007227 */ /* 0x040fe600078e00ff */
[C---:B------:R-:W-:Y:S02]  /*52d0*/  ISETP.GE.OR P0, PT, R2.reuse, R5, P0 ;  /* 0x000000050200720c */ /* 0x040fe40000706670 */
[----:B------:R-:W-:Y:S04]  /*52e0*/  SHF.R.U32.HI R0, RZ, R23, R0 ;  /* 0x00000017ff007219 */ /* 0x000fe80000011600 */
[C---:B------:R-:W-:Y:S05]  /*52f0*/  SEL R6, R3.reuse, R0, !P2 ;  /* 0x0000000003067207 */ /* 0x040fea0005000000 */
        /* <DEDUP_REMOVED lines=14> */
[----:B------:R-:W-:Y:S07]  /*53e0*/  IMAD R29, R3, R24, R29 ;  /* 0x00000018031d7224 */ /* 0x000fee00078e021d */
.L_x_83:
[----:B-1----:R-:W-:Y:S01]  /*53f0*/  @!P1 ISETP.NE.AND P0, PT, R8, 0x1, PT ;  /* 0x000000010800980c */ /* 0x002fe20003f05270 */
[----:B------:R-:W-:Y:S01]  /*5400*/  @!P1 IMAD.HI.U32 R0, R30, R10, RZ ;  /* 0x0000000a1e009227 */ /* 0x000fe200078e00ff */
[----:B------:R-:W-:Y:S01]  /*5410*/  @!P1 ISETP.NE.AND P2, PT, R7, 0x1, PT ;  /* 0x000000010700980c */ /* 0x000fe20003f45270 */
[----:B------:R-:W-:Y:S01]  /*5420*/  ULOP3.LUT UP0, URZ, UR52, 0x1b0, URZ, 0xc0, !UPT ;  /* 0x000001b034ff7892 */ /* 0x000fe2000f80c0ff */
[----:B------:R-:W-:Y:S01]  /*5430*/  R2UR UR42, R21 ;  /* 0x00000000152a72ca */ /* 0x000fe200000e0000 */
[----:B------:R-:W-:Y:S01]  /*5440*/  @!P1 IMAD.HI.U32 R2, R29, R9, RZ ;  /* 0x000000091d029227 */ /* 0x000fe200078e00ff */
[----:B------:R-:W-:Y:S02]  /*5450*/  @!P1 SHF.R.U32.HI R0, RZ, R11, R0 ;  /* 0x0000000bff009219 */ /* 0x000fe40000011600 */
[----:B------:R-:W-:Y:S01]  /*5460*/  R2UR UR41, R20 ;  /* 0x00000000142972ca */ /* 0x000fe200000e0000 */
[----:B------:R-:W-:Y:S01]  /*5470*/  VIADD R73, R73, 0x1 ;  /* 0x0000000149497836 */ /* 0x000fe20000000000 */
[----:B------:R-:W-:Y:S02]  /*5480*/  @!P1 SHF.R.U32.HI R2, RZ, R12, R2 ;  /* 0x0000000cff029219 */ /* 0x000fe40000011602 */
[----:B------:R-:W-:Y:S02]  /*5490*/  @!P1 SEL R3, R30, R0, !P2 ;  /* 0x000000001e039207 */ /* 0x000fe40005000000 */
[----:B------:R-:W-:Y:S02]  /*54a0*/  @!P1 SEL R2, R29, R2, !P0 ;  /* 0x000000021d029207 */ /* 0x000fe40004000000 */
[----:B------:R-:W-:Y:S01]  /*54b0*/  @P4 SHF.R.U32.HI R66, RZ, 0x10, R17 ;  /* 0x00000010ff424819 */ /* 0x000fe20000011611 */
[----:B------:R-:W-:Y:S02]  /*54c0*/  USHF.L.U32 UR42, UR42, 0x6, URZ ;  /* 0x000000062a2a7899 */ /* 0x000fe400080006ff */
[----:B------:R-:W-:Y:S02]  /*54d0*/  @!P1 IMAD.IADD R0, R2, 0x1, -R3 ;  /* 0x0000000102009824 */ /* 0x000fe400078e0a03 */
[----:B------:R-:W-:Y:S01]  /*54e0*/  @!P1 IMAD.IADD R2, R3, 0x1, -R2 ;  /* 0x0000000103029824 */ /* 0x000fe200078e0a02 */
[----:B------:R-:W-:Y:S01]  /*54f0*/  USHF.L.U32 UR41, UR41, 0x6, URZ ;  /* 0x0000000629297899 */ /* 0x000fe200080006ff */
[----:B------:R-:W-:Y:S02]  /*5500*/  @!P1 IMAD R30, R0, R7, R30 ;  /* 0x00000007001e9224 */ /* 0x000fe400078e021e */
[----:B------:R-:W-:Y:S01]  /*5510*/  @!P1 IMAD R29, R2, R8, R29 ;  /* 0x00000008021d9224 */ /* 0x000fe200078e021d */
[----:B------:R-:W-:Y:S08]  /*5520*/  BRA.U !UP0, `(.L_x_84) ;  /* 0x00000001087c7547 */ /* 0x000ff0000b800000 */
[----:B------:R-:W1:Y:S01]  /*5530*/  LDCU.64 UR8, c[0x4][0x80] ;  /* 0x01001000ff0877ac */ /* 0x000e620008000a00 */
[----:B------:R-:W-:Y:S01]  /*5540*/  MOV R2, 0x0 ;  /* 0x0000000000027802 */ /* 0x000fe20000000f00 */
[----:B------:R-:W-:Y:S02]  /*5550*/  HFMA2 R12, -RZ, RZ, 0, 5.9604644775390625e-08 ;  /* 0x00000001ff0c7431 */ /* 0x000fe400000001ff */
[----:B------:R-:W-:Y:S01]  /*5560*/  IMAD.MOV.U32 R8, RZ, RZ, 0x70 ;  /* 0x00000070ff087424 */ /* 0x000fe200078e00ff */
[----:B------:R2:W3:Y:S01]  /*5570*/  LDC.64 R14, c[0x4][R2] ;  /* 0x01000000020e7b82 */ /* 0x0004e20000000a00 */
[----:B------:R-:W4:Y:S01]  /*5580*/  LDCU.64 UR6, c[0x4][0x88] ;  /* 0x01001100ff0677ac */ /* 0x000f220008000a00 */
[----:B------:R-:W-:Y:S01]  /*5590*/  IMAD.MOV.U32 R13, RZ, RZ, RZ ;  /* 0x000000ffff0d7224 */ /* 0x000fe200078e00ff */
[----:B------:R-:W2:Y:S01]  /*55a0*/  LDCU.64 UR4, c[0x4][0x8] ;  /* 0x01000100ff0477ac */ /* 0x000ea20008000a00 */
[----:B-1----:R-:W-:Y:S01]  /*55b0*/  MOV R5, UR9 ;  /* 0x0000000900057c02 */ /* 0x002fe20008000f00 */
[----:B------:R-:W-:Y:S01]  /*55c0*/  IMAD.U32 R4, RZ, RZ, UR8 ;  /* 0x00000008ff047e24 */ /* 0x000fe2000f8e00ff */
[----:B----4-:R-:W-:Y:S01]  /*55d0*/  MOV R7, UR7 ;  /* 0x0000000700077c02 */ /* 0x010fe20008000f00 */
[----:B------:R-:W-:Y:S01]  /*55e0*/  IMAD.U32 R6, RZ, RZ, UR6 ;  /* 0x00000006ff067e24 */ /* 0x000fe2000f8e00ff */
[----:B--2---:R-:W-:Y:S01]  /*55f0*/  MOV R11, UR5 ;  /* 0x00000005000b7c02 */ /* 0x004fe20008000f00 */
[----:B------:R-:W-:Y:S02]  /*5600*/  IMAD.U32 R10, RZ, RZ, UR4 ;  /* 0x00000004ff0a7e24 */ /* 0x000fe4000f8e00ff */
[----:B------:R-:W-:Y:S07]  /*5610*/  LEPC R20, `(.L_x_85) ;  /* 0x000000001014794e */ /* 0x000fee0000000000 */
[----:B---3-5:R-:W-:Y:S05]  /*5620*/  CALL.ABS.NOINC R14 ;  /* 0x000000000e007343 */ /* 0x028fea0003c00000 */
.L_x_85:
[----:B------:R-:W1:Y:S01]  /*5630*/  LDCU.64 UR8, c[0x4][0x80] ;  /* 0x01001000ff0877ac */ /* 0x000e620008000a00 */
[----:B------:R-:W2:Y:S01]  /*5640*/  LDC.64 R2, c[0x4][R2] ;  /* 0x0100000002027b82 */ /* 0x000ea20000000a00 */
[----:B------:R-:W-:Y:S02]  /*5650*/  HFMA2 R12, -RZ, RZ, 0, 5.9604644775390625e-08 ;  /* 0x00000001ff0c7431 */ /* 0x000fe400000001ff */
[----:B------:R-:W-:Y:S02]  /*5660*/  IMAD.MOV.U32 R8, RZ, RZ, 0x70 ;  /* 0x00000070ff087424 */ /* 0x000fe400078e00ff */
[----:B------:R-:W-:Y:S01]  /*5670*/  IMAD.MOV.U32 R13, RZ, RZ, RZ ;  /* 0x000000ffff0d7224 */ /* 0x000fe200078e00ff */
[----:B------:R-:W3:Y:S01]  /*5680*/  LDCU.64 UR6, c[0x4][0x88] ;  /* 0x01001100ff0677ac */ /* 0x000ee20008000a00 */
[----:B------:R-:W4:Y:S01]  /*5690*/  LDCU.64 UR4, c[0x4][0x8] ;  /* 0x01000100ff0477ac */ /* 0x000f220008000a00 */
[----:B-1----:R-:W-:Y:S02]  /*56a0*/  MOV R4, UR8 ;  /* 0x0000000800047c02 */ /* 0x002fe40008000f00 */
[----:B------:R-:W-:Y:S02]  /*56b0*/  MOV R5, UR9 ;  /* 0x0000000900057c02 */ /* 0x000fe40008000f00 */
[----:B---3--:R-:W-:Y:S01]  /*56c0*/  MOV R7, UR7 ;  /* 0x0000000700077c02 */ /* 0x008fe20008000f00 */
[----:B------:R-:W-:Y:S01]  /*56d0*/  IMAD.U32 R6, RZ, RZ, UR6 ;  /* 0x00000006ff067e24 */ /* 0x000fe2000f8e00ff */
[----:B----4-:R-:W-:Y:S01]  /*56e0*/  MOV R11, UR5 ;  /* 0x00000005000b7c02 */ /* 0x010fe20008000f00 */
[----:B------:R-:W-:Y:S02]  /*56f0*/  IMAD.U32 R10, RZ, RZ, UR4 ;  /* 0x00000004ff0a7e24 */ /* 0x000fe4000f8e00ff */
[----:B------:R-:W-:Y:S07]  /*5700*/  LEPC R20, `(.L_x_84) ;  /* 0x000000001014794e */ /* 0x000fee0000000000 */
[----:B--2---:R-:W-:Y:S05]  /*5710*/  CALL.ABS.NOINC R2 ;  /* 0x0000000002007343 */ /* 0x004fea0003c00000 */
.L_x_84:
[----:B------:R-:W-:Y:S01]  /*5720*/  ISETP.NE.U32.AND P4, PT, R54, RZ, PT ;  /* 0x000000ff3600720c */ /* 0x000fe20003f85070 */
[----:B------:R-:W-:Y:S01]  /*5730*/  UISETP.NE.AND UP2, UPT, UR53, URZ, UPT ;  /* 0x000000ff3500728c */ /* 0x000fe2000bf45270 */
[----:B------:R-:W-:Y:S01]  /*5740*/  ISETP.NE.U32.AND P2, PT, RZ, UR38, PT ;  /* 0x00000026ff007c0c */ /* 0x000fe2000bf45070 */
[----:B------:R-:W-:Y:S01]  /*5750*/  UISETP.NE.U32.AND UP1, UPT, UR44, URZ, UPT ;  /* 0x000000ff2c00728c */ /* 0x000fe2000bf25070 */
[----:B------:R-:W-:Y:S01]  /*5760*/  ISETP.NE.AND.EX P4, PT, R55, RZ, PT, P4 ;  /* 0x000000ff3700720c */ /* 0x000fe20003f85340 */
[----:B------:R-:W-:Y:S01]  /*5770*/  UPLOP3.LUT UP0, UPT, UPT, UPT, UPT, 0x40, 0x4 ;  /* 0x000000000004789c */ /* 0x000fe20003f0e870 */
[----:B------:R-:W-:Y:S01]  /*5780*/  ISETP.NE.AND.EX P2, PT, RZ, UR39, PT, P2 ;  /* 0x00000027ff007c0c */ /* 0x000fe2000bf45320 */
[----:B------:R-:W-:Y:S01]  /*5790*/  UISETP.NE.AND.EX UP1, UPT, UR45, URZ, UPT, UP1 ;  /* 0x000000ff2d00728c */ /* 0x000fe2000bf25310 */
[----:B------:R-:W-:Y:S04]  /*57a0*/  PLOP3.LUT P1, PT, PT, PT, UP2, 0x80, 0x8 ;  /* 0x000000000008781c */ /* 0x000fe80003f2f028 */
[----:B------:R-:W-:Y:S06]  /*57b0*/  @UP2 UPLOP3.LUT UP0, UPT, UPT, UPT, UP1, 0x80, 0x8 ;  /* 0x000000000008289c */ /* 0x000fec0003f0f010 */
[----:B------:R-:W-:Y:S01]  /*57c0*/  PLOP3.LUT P0, PT, PT, PT, UP0, 0x80, 0x8 ;  /* 0x000000000008781c */ /* 0x000fe20003f0f008 */
[----:B------:R-:W-:Y:S01]  /*57d0*/  @!UPT UIADD3 URZ, UPT, UPT, URZ, URZ, URZ ;  /* 0x000000fffffff290 */ /* 0x000fe2000fffe0ff */
[----:B------:R-:W-:Y:S11]  /*57e0*/  BRA.U !UP1, `(.L_x_86) ;  /* 0x0000000109387547 */ /* 0x000ff6000b800000 */
[----:B------:R-:W-:Y:S01]  /*57f0*/  UISETP.NE.U32.AND UP0, UPT, UR38, URZ, UPT ;  /* 0x000000ff2600728c */ /* 0x000fe2000bf05070 */
[----:B------:R-:W-:Y:S02]  /*5800*/  HFMA2 R0, -RZ, RZ, 0, 5.9604644775390625e-08 ;  /* 0x00000001ff007431 */ /* 0x000fe400000001ff */
[----:B------:R-:W-:Y:S01]  /*5810*/  IMAD.MOV.U32 R60, RZ, RZ, 0x1 ;  /* 0x00000001ff3c7424 */ /* 0x000fe200078e00ff */
[----:B------:R-:W-:Y:S06]  /*5820*/  UISETP.NE.AND.EX UP0, UPT, UR39, URZ, UPT, UP0 ;  /* 0x000000ff2700728c */ /* 0x000fec000bf05300 */
[----:B------:R-:W-:Y:S05]  /*5830*/  PLOP3.LUT P3, PT, PT, PT, UP0, 0x80, 0x8 ;  /* 0x000000000008781c */ /* 0x000fea0003f6f008 */
[----:B------:R-:W1:Y:S01]  /*5840*/  @UP0 LDCU.64 UR6, c[0x0][0x888] ;  /* 0x00011100ff0607ac */ /* 0x000e620008000a00 */
[----:B------:R-:W-:Y:S07]  /*5850*/  @UP0 UIMAD UR4, UR36, UR44, URZ ;  /* 0x0000002c240402a4 */ /* 0x000fee000f8e02ff */
[----:B------:R-:W-:Y:S01]  /*5860*/  @!P3 PRMT R60, R0, 0x7610, R60 ;  /* 0x00007610003cb816 */ /* 0x000fe2000000003c */
[----:B-1----:R-:W-:Y:S03]  /*5870*/  @UP0 UIMAD.WIDE UR6, UR4, 0x4, UR6 ;  /* 0x00000004040608a5 */ /* 0x002fe6000f8e0206 */
[----:B------:R-:W1:Y:S03]  /*5880*/  @!UP0 LDCU UR4, c[0x0][0x880] ;  /* 0x00011000ff0487ac */ /* 0x000e660008000800 */
[----:B------:R-:W-:Y:S01]  /*5890*/  IMAD.U32 R2, RZ, RZ, UR6 ;  /* 0x00000006ff027e24 */ /* 0x000fe2000f8e00ff */
[----:B------:R-:W-:Y:S05]  /*58a0*/  MOV R3, UR7 ;  /* 0x0000000700037c02 */ /* 0x000fea0008000f00 */
[----:B-----5:R2:W5:Y:S02]  /*58b0*/  @P3 LDG.E R35, desc[UR46][R2.64] ;  /* 0x0000002e02233981 */ /* 0x020564000c1e1900 */
[----:B-12---:R-:W-:Y:S02]  /*58c0*/  @!P3 IMAD.U32 R35, RZ, RZ, UR4 ;  /* 0x00000004ff23be24 */ /* 0x006fe4000f8e00ff */
.L_x_86:
[----:B------:R-:W-:Y:S05]  /*58d0*/  @!P4 BRA `(.L_x_87) ;  /* 0x000000000020c947 */ /* 0x000fea0003800000 */
[----:B------:R-:W-:Y:S04]  /*58e0*/  ISETP.NE.U32.AND P3, PT, R52, RZ, PT ;  /* 0x000000ff3400720c */ /* 0x000fe80003f65070 */
[----:B------:R-:W-:Y:S11]  /*58f0*/  ISETP.NE.AND.EX P3, PT, R53, RZ, PT, P3 ;  /* 0x000000ff3500720c */ /* 0x000ff60003f65330 */
[----:B------:R-:W-:Y:S02]  /*5900*/  @!UPT UIADD3 URZ, UPT, UPT, URZ, URZ, URZ ;  /* 0x000000fffffff290 */ /* 0x000fe4000fffe0ff */
[----:B------:R-:W1:Y:S01]  /*5910*/  @P3 LDC.64 R2, c[0x0][0x8a8] ;  /* 0x00022a00ff023b82 */ /* 0x000e620000000a00 */
[----:B------:R-:W-:Y:S04]  /*5920*/  @P3 IMAD R0, R54, UR36, RZ ;  /* 0x0000002436003c24 */ /* 0x000fe8000f8e02ff */
[----:B-1----:R-:W-:Y:S05]  /*5930*/  @P3 IMAD.WIDE R2, R0, 0x4, R2 ;  /* 0x0000000400023825 */ /* 0x002fea00078e0202 */
[----:B-----5:R1:W5:Y:S02]  /*5940*/  @P3 LDG.E R33, desc[UR46][R2.64] ;  /* 0x0000002e02213981 */ /* 0x020364000c1e1900 */
[----:B-1----:R-:W2:Y:S02]  /*5950*/  @!P3 LDC R33, c[0x0][0x8a0] ;  /* 0x00022800ff21bb82 */ /* 0x002ea40000000800 */
.L_x_87:
[----:B-----5:R-:W-:Y:S01]  /*5960*/  FSETP.NEU.AND P3, PT, R35, RZ, PT ;  /* 0x000000ff2300720b */ /* 0x020fe20003f6d000 */
[----:B------:R-:W-:Y:S01]  /*5970*/  IMAD.U32 R2, RZ, RZ, UR56 ;  /* 0x00000038ff027e24 */ /* 0x000fe2000f8e00ff */
[----:B------:R-:W-:Y:S01]  /*5980*/  SEL R5, RZ, 0xffffffff, P2 ;  /* 0xffffffffff057807 */ /* 0x000fe20001000000 */
[----:B------:R-:W-:Y:S01]  /*5990*/  ULOP3.LUT UR4, UR51, 0x1, URZ, 0x3c, !UPT ;  /* 0x0000000133047892 */ /* 0x000fe2000f8e3cff */
[----:B------:R-:W-:Y:S01]  /*59a0*/  @P1 LOP3.LUT P2, RZ, R60, 0xff, RZ, 0xc0, !PT ;  /* 0x000000ff3cff1812 */ /* 0x000fe2000784c0ff */
[----:B------:R-:W-:Y:S01]  /*59b0*/  BSSY B1, `(.L_x_88) ;  /* 0x000003d000017945 */ /* 0x000fe20003800000 */
[----:B------:R-:W-:Y:S01]  /*59c0*/  @P1 SEL R0, RZ, 0xffffffff, P3 ;  /* 0xffffffffff001807 */ /* 0x000fe20001800000 */
[----:B------:R-:W-:Y:S01]  /*59d0*/  IMAD.MOV.U32 R47, RZ, RZ, 0x1 ;  /* 0x00000001ff2f7424 */ /* 0x000fe200078e00ff */
[----:B------:R-:W-:Y:S01]  /*59e0*/  LEA R2, R2, UR48, 0x3 ;  /* 0x0000003002027c11 */ /* 0x000fe2000f8e18ff */
[----:B------:R-:W-:Y:S01]  /*59f0*/  IMAD.U32 R45, RZ, RZ, UR4 ;  /* 0x00000004ff2d7e24 */ /* 0x000fe2000f8e00ff */
[----:B------:R-:W-:Y:S01]  /*5a00*/  @P0 SEL R0, R5, R0, !P2 ;  /* 0x0000000005000207 */ /* 0x000fe20005000000 */
[----:B------:R-:W-:Y:S01]  /*5a10*/  IMAD.U32 R46, RZ, RZ, UR56 ;  /* 0x00000038ff2e7e24 */ /* 0x000fe2000f8e00ff */
[C---:B------:R-:W-:Y:S02]  /*5a20*/  LEA R44, R31.reuse, UR48, 0x3 ;  /* 0x000000301f2c7c11 */ /* 0x040fe4000f8e18ff */
[----:B------:R-:W-:Y:S02]  /*5a30*/  CS2R R50, SRZ ;  /* 0x0000000000327805 */ /* 0x000fe4000001ff00 */
[----:B------:R-:W-:Y:S02]  /*5a40*/  @P1 LOP3.LUT R0, R0, 0x1, RZ, 0xc0, !PT ;  /* 0x0000000100001812 */ /* 0x000fe400078ec0ff */
[----:B------:R-:W-:Y:S02]  /*5a50*/  CS2R R48, SRZ ;  /* 0x0000000000307805 */ /* 0x000fe4000001ff00 */
[----:B------:R-:W-:Y:S02]  /*5a60*/  SHF.L.U32 R3, R68, 0x1f, RZ ;  /* 0x0000001f44037819 */ /* 0x000fe400000006ff */
[----:B------:R-:W-:Y:S02]  /*5a70*/  CS2R R42, SRZ ;  /* 0x00000000002a7805 */ /* 0x000fe4000001ff00 */
[----:B------:R-:W-:Y:S02]  /*5a80*/  ISETP.NE.U32.OR P5, PT, R0, 0x1, !P1 ;  /* 0x000000010000780c */ /* 0x000fe40004fa5470 */
[----:B------:R-:W-:Y:S02]  /*5a90*/  CS2R R40, SRZ ;  /* 0x0000000000287805 */ /* 0x000fe4000001ff00 */
[----:B------:R-:W-:Y:S02]  /*5aa0*/  PLOP3.LUT P2, PT, PT, PT, UP1, 0x80, 0x8 ;  /* 0x000000000008781c */ /* 0x000fe40003f4f018 */
[----:B------:R-:W-:Y:S02]  /*5ab0*/  LEA.HI R34, R31, R31, RZ, 0x1 ;  /* 0x0000001f1f227211 */ /* 0x000fe400078f08ff */
[----:B------:R-:W-:Y:S02]  /*5ac0*/  LOP3.LUT P4, R72, R60, 0xff, RZ, 0xc0, !PT ;  /* 0x000000ff3c487812 */ /* 0x000fe4000788c0ff */
[----:B------:R-:W-:Y:S02]  /*5ad0*/  SEL R4, RZ, 0xffffffff, P3 ;  /* 0xffffffffff047807 */ /* 0x000fe40001800000 */
[----:B------:R-:W-:Y:S02]  /*5ae0*/  P2R R74, PR, RZ, 0x20 ;  /* 0x00000020ff4a7803 */ /* 0x000fe40000000000 */
[----:B------:R-:W-:Y:S03]  /*5af0*/  @P5 SHF.L.U32 R0, R45, 0x1f, RZ ;  /* 0x0000001f2d005819 */ /* 0x000fe600000006ff */
[----:B------:R-:W-:Y:S01]  /*5b00*/  @P2 SEL R4, R5, R4, !P4 ;  /* 0x0000000405042207 */ /* 0x000fe20006000000 */
[----:B------:R1:W3:Y:S03]  /*5b10*/  @P5 SYNCS.PHASECHK.TRANS64.TRYWAIT P1, [R2+URZ+0x60], R0 ;  /* 0x00006000020055a7 */ /* 0x0002e600080211ff */
[----:B------:R-:W-:Y:S04]  /*5b20*/  LOP3.LUT R4, R4, 0x1, RZ, 0xc0, !PT ;  /* 0x0000000104047812 */ /* 0x000fe800078ec0ff */
[----:B------:R-:W-:Y:S04]  /*5b30*/  ISETP.NE.U32.AND P2, PT, R4, 0x1, PT ;  /* 0x000000010400780c */ /* 0x000fe80003f45070 */
[----:B------:R-:W-:Y:S01]  /*5b40*/  P2R R76, PR, RZ, 0x4 ;  /* 0x00000004ff4c7803 */ /* 0x000fe20000000000 */
[----:B------:R4:W2:Y:S01]  /*5b50*/  SYNCS.PHASECHK.TRANS64.TRYWAIT P0, [R44+URZ+0xc0], R3 ;  /* 0x0000c0032c0075a7 */ /* 0x0008a200080011ff */
[C---:B-1----:R-:W-:Y:S01]  /*5b60*/  IMAD.SHL.U32 R0, R34.reuse, 0x20, RZ ;  /* 0x0000002022007824 */ /* 0x042fe200078e00ff */
[----:B------:R-:W-:Y:S04]  /*5b70*/  LOP3.LUT R34, R34, 0xffe, RZ, 0xc0, !PT ;  /* 0x00000ffe22227812 */ /* 0x000fe800078ec0ff */
[----:B------:R-:W-:Y:S01]  /*5b80*/  LOP3.LUT R0, R0, 0xffffffc0, RZ, 0xc0, !PT ;  /* 0xffffffc000007812 */ /* 0x000fe200078ec0ff */
[----:B------:R-:W-:Y:S04]  /*5b90*/  IMAD.IADD R34, R31, 0x1, -R34 ;  /* 0x000000011f227824 */ /* 0x000fe800078e0a22 */
[----:B------:R-:W-:Y:S04]  /*5ba0*/  IMAD.IADD R0, R32, 0x1, R0 ;  /* 0x0000000120007824 */ /* 0x000fe800078e0200 */
[----:B------:R-:W-:Y:S01]  /*5bb0*/  IMAD R34, R34, 0x100000, R0 ;  /* 0x0010000022227824 */ /* 0x000fe200078e0200 */
[----:B---3--:R-:W-:Y:S01]  /*5bc0*/  @P5 SEL R47, RZ, 0x1, !P1 ;  /* 0x00000001ff2f5807 */ /* 0x008fe20004800000 */
[----:B----4-:R-:W-:Y:S06]  /*5bd0*/  @!P5 BRA `(.L_x_89) ;  /* 0x000000000068d947 */ /* 0x010fec0003800000 */
[----:B------:R-:W-:Y:S01]  /*5be0*/  HFMA2 R43, -RZ, RZ, 0, 0 ;  /* 0x00000000ff2b7431 */ /* 0x000fe200000001ff */
[----:B------:R-:W-:Y:S01]  /*5bf0*/  ISETP.NE.AND P1, PT, R47, RZ, PT ;  /* 0x000000ff2f00720c */ /* 0x000fe20003f25270 */
[----:B------:R-:W-:Y:S01]  /*5c00*/  IMAD.U32 R0, RZ, RZ, UR56 ;  /* 0x00000038ff007e24 */ /* 0x000fe2000f8e00ff */
[----:B------:R-:W-:Y:S11]  /*5c10*/  BSSY B0, `(.L_x_90) ;  /* 0x0000005000007945 */ /* 0x000ff60003800000 */
[----:B------:R-:W-:Y:S05]  /*5c20*/  @P1 BRA `(.L_x_91) ;  /* 0x00000000000c1947 */ /* 0x000fea0003800000 */
[----:B------:R-:W-:Y:S04]  /*5c30*/  SHF.L.U32 R4, R45, 0x1f, RZ ;  /* 0x0000001f2d047819 */ /* 0x000fe800000006ff */
[----:B------:R-:W1:Y:S02]  /*5c40*/  SYNCS.PHASECHK.TRANS64.TRYWAIT P1, [R2+URZ+0x60], R4 ;  /* 0x00006004020075a7 */ /* 0x000e6400080211ff */
[----:B-1----:R-:W-:Y:S05]  /*5c50*/  @!P1 BRA `(.L_x_92) ;  /* 0x0000001c00cc9947 */ /* 0x002fea0003800000 */
.L_x_91:
[----:B------:R-:W-:Y:S05]  /*5c60*/  BSYNC B0 ;  /* 0x0000000000007941 */ /* 0x000fea0003800000 */
.L_x_90:
[----:B------:R-:W-:Y:S01]  /*5c70*/  ISETP.NE.AND P1, PT, R76, RZ, PT ;  /* 0x000000ff4c00720c */ /* 0x000fe20003f25270 */
[----:B------:R-:W-:Y:S01]  /*5c80*/  IMAD.MOV.U32 R42, RZ, RZ, RZ ;  /* 0x000000ffff2a7224 */ /* 0x000fe200078e00ff */
[----:B------:R-:W-:Y:S02]  /*5c90*/  CS2R R40, SRZ ;  /* 0x0000000000287805 */ /* 0x000fe4000001ff00 */
[----:B------:R-:W-:Y:S02]  /*5ca0*/  CS2R R50, SRZ ;  /* 0x0000000000327805 */ /* 0x000fe4000001ff00 */
[----:B------:R-:W-:Y:S07]  /*5cb0*/  CS2R R48, SRZ ;  /* 0x0000000000307805 */ /* 0x000fee000001ff00 */
[----:B-1----:R-:W-:Y:S01]  /*5cc0*/  @P1 IMAD R2, R0, 0x800, R64 ;  /* 0x0000080000021824 */ /* 0x002fe200078e0240 */
[----:B------:R-:W-:Y:S05]  /*5cd0*/  @P1 WARPSYNC.ALL ;  /* 0x0000000000001948 */ /* 0x000fea0003800000 */
[----:B------:R-:W-:Y:S01]  /*5ce0*/  @P1 LEA R2, R2, UR48, 0x1 ;  /* 0x0000003002021c11 */ /* 0x000fe2000f8e08ff */
[----:B------:R-:W-:Y:S04]  /*5cf0*/  UIADD3 UR5, UPT, UPT, UR56, 0x1, URZ ;  /* 0x0000000138057890 */ /* 0x000fe8000fffe0ff */
[----:B------:R1:W3:Y:S01]  /*5d00*/  @P1 LDSM.16.M88.4 R40, [R2+0x200] ;  /* 0x000200000228183b */ /* 0x0002e20000000200 */
[----:B------:R-:W-:Y:S01]  /*5d10*/  UISETP.NE.AND UP0, UPT, UR5, 0x3, UPT ;  /* 0x000000030500788c */ /* 0x000fe2000bf05270 */
[----:B------:R-:W-:Y:S03]  /*5d20*/  @P1 IMAD R0, R69, 0x2, R2 ;  /* 0x0000000245001824 */ /* 0x000fe600078e0202 */
[----:B------:R-:W-:Y:S02]  /*5d30*/  USEL UR4, URZ, 0x1, UP0 ;  /* 0x00000001ff047887 */ /* 0x000fe40008000000 */
[----:B------:R1:W4:Y:S01]  /*5d40*/  @P1 LDSM.16.M88.4 R48, [R0+0x200] ;  /* 0x000200000030183b */ /* 0x0003220000000200 */
[----:B------:R-:W-:Y:S03]  /*5d50*/  USEL UR5, UR5, URZ, UP0 ;  /* 0x000000ff05057287 */ /* 0x000fe60008000000 */
[----:B------:R-:W-:Y:S03]  /*5d60*/  LOP3.LUT R45, R45, UR4, RZ, 0x3c, !PT ;  /* 0x000000042d2d7c12 */ /* 0x000fe6000f8e3cff */
[----:B------:R-:W-:Y:S02]  /*5d70*/  IMAD.U32 R46, RZ, RZ, UR5 ;  /* 0x00000005ff2e7e24 */ /* 0x000fe4000f8e00ff */
.L_x_89:
[----:B------:R-:W-:Y:S05]  /*5d80*/  BSYNC B1 ;  /* 0x0000000000017941 */ /* 0x000fea0003800000 */
.L_x_88:
[----:B-1----:R-:W-:Y:S04]  /*5d90*/  SHF.R.U32.HI R0, RZ, 0x15, R34 ;  /* 0x00000015ff007819 */ /* 0x002fe80000011622 */
[----:B------:R-:W-:Y:S01]  /*5da0*/  LOP3.LUT P1, RZ, R0, 0x3, R65, 0x48, !PT ;  /* 0x0000000300ff7812 */ /* 0x000fe20007824841 */
[----:B------:R-:W-:Y:S01]  /*5db0*/  @!UPT UIADD3 URZ, UPT, UPT, URZ, URZ, URZ ;  /* 0x000000fffffff290 */ /* 0x000fe2000fffe0ff */
[----:B--2---:R-:W-:Y:S11]  /*5dc0*/  @P0 BRA `(.L_x_93) ;  /* 0x0000000000080947 */ /* 0x004ff60003800000 */
[----:B------:R-:W1:Y:S02]  /*5dd0*/  SYNCS.PHASECHK.TRANS64.TRYWAIT P0, [R44+URZ+0xc0], R3 ;  /* 0x0000c0032c0075a7 */ /* 0x000e6400080011ff */
[----:B-1----:R-:W-:Y:S05]  /*5de0*/  @!P0 BRA `(.L_x_94) ;  /* 0x0000001c007c8947 */ /* 0x002fea0003800000 */
.L_x_93:
[----:B------:R-:W-:Y:S05]  /*5df0*/  @!P1 BRA `(.L_x_95) ;  /* 0x0000000000409947 */ /* 0x000fea0003800000 */
[----:B------:R-:W2:Y:S01]  /*5e00*/  LDCU.64 UR8, c[0x4][0x70] ;  /* 0x01000e00ff0877ac */ /* 0x000ea20008000a00 */
[----:B-1----:R-:W-:Y:S01]  /*5e10*/  MOV R3, 0x0 ;  /* 0x0000000000037802 */ /* 0x002fe20000000f00 */
[----:B------:R-:W-:Y:S02]  /*5e20*/  HFMA2 R12, -RZ, RZ, 0, 5.9604644775390625e-08 ;  /* 0x00000001ff0c7431 */ /* 0x000fe400000001ff */
[----:B------:R-:W-:Y:S02]  /*5e30*/  IMAD.MOV.U32 R8, RZ, RZ, 0x192 ;  /* 0x00000192ff087424 */ /* 0x000fe400078e00ff */
[----:B------:R-:W-:Y:S01]  /*5e40*/  IMAD.MOV.U32 R13, RZ, RZ, RZ ;  /* 0x000000ffff0d7224 */ /* 0x000fe200078e00ff */
[----:B------:R-:W1:Y:S01]  /*5e50*/  LDCU.64 UR6, c[0x4][0x78] ;  /* 0x01000f00ff0677ac */ /* 0x000e620008000a00 */
[----:B------:R-:W3:Y:S01]  /*5e60*/  LDC.64 R2, c[0x4][R3] ;  /* 0x0100000003027b82 */ /* 0x000ee20000000a00 */
[----:B------:R-:W5:Y:S01]  /*5e70*/  LDCU.64 UR4, c[0x4][0x10] ;  /* 0x01000200ff0477ac */ /* 0x000f620008000a00 */
[----:B--2---:R-:W-:Y:S01]  /*5e80*/  MOV R5, UR9 ;  /* 0x0000000900057c02 */ /* 0x004fe20008000f00 */
[----:B------:R-:W-:Y:S01]  /*5e90*/  IMAD.U32 R4, RZ, RZ, UR8 ;  /* 0x00000008ff047e24 */ /* 0x000fe2000f8e00ff */
[----:B-1----:R-:W-:Y:S01]  /*5ea0*/  MOV R7, UR7 ;  /* 0x0000000700077c02 */ /* 0x002fe20008000f00 */
[----:B------:R-:W-:Y:S01]  /*5eb0*/  IMAD.U32 R6, RZ, RZ, UR6 ;  /* 0x00000006ff067e24 */ /* 0x000fe2000f8e00ff */
[----:B-----5:R-:W-:Y:S01]  /*5ec0*/  MOV R11, UR5 ;  /* 0x00000005000b7c02 */ /* 0x020fe20008000f00 */
[----:B------:R-:W-:Y:S02]  /*5ed0*/  IMAD.U32 R10, RZ, RZ, UR4 ;  /* 0x00000004ff0a7e24 */ /* 0x000fe4000f8e00ff */
[----:B------:R-:W-:Y:S07]  /*5ee0*/  LEPC R20, `(.L_x_95) ;  /* 0x000000001014794e */ /* 0x000fee0000000000 */
[----:B---34-:R-:W-:Y:S05]  /*5ef0*/  CALL.ABS.NOINC R2 ;  /* 0x0000000002007343 */ /* 0x018fea0003c00000 */
.L_x_95:
[----:B-1-3--:R-:W-:Y:S01]  /*5f00*/  SHF.L.U32 R3, R40, 0x10, RZ ;  /* 0x0000001028037819 */ /* 0x00afe200000006ff */
[----:B------:R-:W-:Y:S05]  /*5f10*/  WARPSYNC.ALL ;  /* 0x0000000000007948 */ /* 0x000fea0003800000 */
[----:B------:R-:W-:Y:S01]  /*5f20*/  R2UR UR4, R34 ;  /* 0x00000000220472ca */ /* 0x000fe200000e0000 */
[----:B------:R-:W-:Y:S01]  /*5f30*/  BSSY.RECONVERGENT B0, `(.L_x_96) ;  /* 0x0000050000007945 */ /* 0x000fe20003800200 */
[----:B------:R-:W-:Y:S02]  /*5f40*/  SHF.L.U32 R20, R42, 0x10, RZ ;  /* 0x000000102a147819 */ /* 0x000fe400000006ff */
[----:B------:R-:W-:Y:S02]  /*5f50*/  SHF.L.U32 R75, R69, 0x1, RZ ;  /* 0x00000001454b7819 */ /* 0x000fe400000006ff */
[----:B------:R-:W-:Y:S07]  /*5f60*/  ISETP.NE.AND P0, PT, R70, RZ, PT ;  /* 0x000000ff4600720c */ /* 0x000fee0003f05270 */
[----:B------:R-:W1:Y:S02]  /*5f70*/  LDTM.16dp256bit.x4 R4, tmem[UR4] ;  /* 0x00000004000479ee */ /* 0x000e640008120000 */
[C---:B-1----:R-:W-:Y:S01]  /*5f80*/  FMUL R0, R33.reuse, R4 ;  /* 0x0000000421007220 */ /* 0x042fe20000400000 */
[----:B------:R-:W-:Y:S01]  /*5f90*/  LOP3.LUT R4, R40, 0xffff0000, RZ, 0xc0, !PT ;  /* 0xffff000028047812 */ /* 0x000fe200078ec0ff */
[----:B------:R-:W-:Y:S01]  /*5fa0*/  FMUL R2, R33, R5 ;  /* 0x0000000521027220 */ /* 0x000fe20000400000 */
[----:B------:R-:W-:Y:S01]  /*5fb0*/  SHF.L.U32 R5, R41, 0x10, RZ ;  /* 0x0000001029057819 */ /* 0x000fe200000006ff */
[----:B------:R-:W-:Y:S01]  /*5fc0*/  FFMA R0, R35, R3, R0 ;  /* 0x0000000323007223 */ /* 0x000fe20000000000 */
[----:B------:R-:W-:Y:S01]  /*5fd0*/  FMUL R3, R33, R6 ;  /* 0x0000000621037220 */ /* 0x000fe20000400000 */
[----:B------:R-:W-:Y:S01]  /*5fe0*/  LOP3.LUT R6, R41, 0xffff0000, RZ, 0xc0, !PT ;  /* 0xffff000029067812 */ /* 0x000fe200078ec0ff */
[----:B------:R-:W-:Y:S01]  /*5ff0*/  FFMA R2, R35, R4, R2 ;  /* 0x0000000423027223 */ /* 0x000fe20000000002 */
[----:B------:R-:W-:Y:S01]  /*6000*/  FMUL R7, R33, R7 ;  /* 0x0000000721077220 */ /* 0x000fe20000400000 */
[----:B------:R-:W-:Y:S01]  /*6010*/  FFMA R3, R35, R5, R3 ;  /* 0x0000000523037223 */ /* 0x000fe20000000003 */
[C---:B------:R-:W-:Y:S01]  /*6020*/  FMUL R4, R33.reuse, R8 ;  /* 0x0000000821047220 */ /* 0x040fe20000400000 */
[----:B------:R-:W-:Y:S01]  /*6030*/  FMUL R5, R33, R9 ;  /* 0x0000000921057220 */ /* 0x000fe20000400000 */
[----:B------:R-:W-:Y:S01]  /*6040*/  F2FP.BF16.F32.PACK_AB R36, R2, R0 ;  /* 0x000000000224723e */ /* 0x000fe200000010ff */
[C---:B------:R-:W-:Y:S01]  /*6050*/  FFMA R7, R35.reuse, R6, R7 ;  /* 0x0000000623077223 */ /* 0x040fe20000000007 */
[----:B------:R-:W-:Y:S01]  /*6060*/  LOP3.LUT R0, R42, 0xffff0000, RZ, 0xc0, !PT ;  /* 0xffff00002a007812 */ /* 0x000fe200078ec0ff */
[----:B------:R-:W-:Y:S01]  /*6070*/  FFMA R4, R35, R20, R4 ;  /* 0x0000001423047223 */ /* 0x000fe20000000004 */
[----:B------:R-:W-:Y:S01]  /*6080*/  SHF.L.U32 R2, R43, 0x10, RZ ;  /* 0x000000102b027819 */ /* 0x000fe200000006ff */
[----:B------:R-:W-:Y:S01]  /*6090*/  FMUL R6, R33, R10 ;  /* 0x0000000a21067220 */ /* 0x000fe20000400000 */
[----:B------:R-:W-:Y:S01]  /*60a0*/  F2FP.BF16.F32.PACK_AB R37, R7, R3 ;  /* 0x000000030725723e */ /* 0x000fe200000010ff */
[----:B------:R-:W-:Y:S01]  /*60b0*/  FFMA R5, R35, R0, R5 ;  /* 0x0000000023057223 */ /* 0x000fe20000000005 */
[----:B------:R-:W-:Y:S01]  /*60c0*/  LOP3.LUT R3, R43, 0xffff0000, RZ, 0xc0, !PT ;  /* 0xffff00002b037812 */ /* 0x000fe200078ec0ff */
[----:B------:R-:W-:Y:S01]  /*60d0*/  FFMA R6, R35, R2, R6 ;  /* 0x0000000223067223 */ /* 0x000fe20000000006 */
[C---:B----4-:R-:W-:Y:S01]  /*60e0*/  SHF.L.U32 R7, R48.reuse, 0x10, RZ ;  /* 0x0000001030077819 */ /* 0x050fe200000006ff */
[C---:B------:R-:W-:Y:S01]  /*60f0*/  FMUL R11, R33.reuse, R11 ;  /* 0x0000000b210b7220 */ /* 0x040fe20000400000 */
[----:B------:R-:W-:Y:S01]  /*6100*/  LOP3.LUT R0, R48, 0xffff0000, RZ, 0xc0, !PT ;  /* 0xffff000030007812 */ /* 0x000fe200078ec0ff */
[----:B------:R-:W-:Y:S01]  /*6110*/  FMUL R8, R33, R12 ;  /* 0x0000000c21087220 */ /* 0x000fe20000400000 */
[----:B------:R-:W-:Y:S01]  /*6120*/  SHF.L.U32 R2, R49, 0x10, RZ ;  /* 0x0000001031027819 */ /* 0x000fe200000006ff */
[----:B------:R-:W-:Y:S01]  /*6130*/  FMUL R9, R33, R13 ;  /* 0x0000000d21097220 */ /* 0x000fe20000400000 */
[----:B------:R-:W-:Y:S01]  /*6140*/  F2FP.BF16.F32.PACK_AB R38, R5, R4 ;  /* 0x000000040526723e */ /* 0x000fe200000010ff */
[C---:B------:R-:W-:Y:S01]  /*6150*/  FFMA R11, R35.reuse, R3, R11 ;  /* 0x00000003230b7223 */ /* 0x040fe2000000000b */
[----:B------:R-:W-:Y:S01]  /*6160*/  MOV R5, UR56 ;  /* 0x0000003800057c02 */ /* 0x000fe20008000f00 */
[----:B------:R-:W-:Y:S01]  /*6170*/  FFMA R8, R35, R7, R8 ;  /* 0x0000000723087223 */ /* 0x000fe20000000008 */
[----:B------:R-:W-:Y:S01]  /*6180*/  SHF.L.U32 R3, R51, 0x10, RZ ;  /* 0x0000001033037819 */ /* 0x000fe200000006ff */
[----:B------:R-:W-:Y:S01]  /*6190*/  FFMA R9, R35, R0, R9 ;  /* 0x0000000023097223 */ /* 0x000fe20000000009 */
[----:B------:R-:W-:Y:S01]  /*61a0*/  LOP3.LUT R0, R49, 0xffff0000, RZ, 0xc0, !PT ;  /* 0xffff000031007812 */ /* 0x000fe200078ec0ff */
[----:B------:R-:W-:Y:S01]  /*61b0*/  FMUL R10, R33, R14 ;  /* 0x0000000e210a7220 */ /* 0x000fe20000400000 */
[----:B------:R-:W-:Y:S01]  /*61c0*/  LOP3.LUT R4, R51, 0xffff0000, RZ, 0xc0, !PT ;  /* 0xffff000033047812 */ /* 0x000fe200078ec0ff */
[C---:B------:R-:W-:Y:S01]  /*61d0*/  FMUL R15, R33.reuse, R15 ;  /* 0x0000000f210f7220 */ /* 0x040fe20000400000 */
[----:B------:R-:W-:Y:S01]  /*61e0*/  FMUL R12, R33, R16 ;  /* 0x00000010210c7220 */ /* 0x000fe20000400000 */
[C---:B------:R-:W-:Y:S01]  /*61f0*/  FFMA R10, R35.reuse, R2, R10 ;  /* 0x00000002230a7223 */ /* 0x040fe2000000000a */
[C---:B------:R-:W-:Y:S01]  /*6200*/  LOP3.LUT R2, R50.reuse, 0xffff0000, RZ, 0xc0, !PT ;  /* 0xffff000032027812 */ /* 0x040fe200078ec0ff */
[----:B------:R-:W-:Y:S01]  /*6210*/  FFMA R15, R35, R0, R15 ;  /* 0x00000000230f7223 */ /* 0x000fe2000000000f */
[----:B------:R-:W-:Y:S01]  /*6220*/  SHF.L.U32 R0, R50, 0x10, RZ ;  /* 0x0000001032007819 */ /* 0x000fe200000006ff */
[C---:B------:R-:W-:Y:S01]  /*6230*/  FMUL R13, R33.reuse, R17 ;  /* 0x00000011210d7220 */ /* 0x040fe20000400000 */
[C---:B------:R-:W-:Y:S01]  /*6240*/  FMUL R14, R33.reuse, R18 ;  /* 0x00000012210e7220 */ /* 0x040fe20000400000 */
[----:B------:R-:W-:Y:S01]  /*6250*/  FMUL R19, R33, R19 ;  /* 0x0000001321137220 */ /* 0x000fe20000400000 */
[----:B------:R-:W-:Y:S01]  /*6260*/  LEA R5, R5, R64, 0xb ;  /* 0x0000004005057211 */ /* 0x000fe200078e58ff */
[C---:B------:R-:W-:Y:S01]  /*6270*/  FFMA R12, R35.reuse, R0, R12 ;  /* 0x00000000230c7223 */ /* 0x040fe2000000000c */
[C---:B------:R-:W-:Y:S01]  /*6280*/  FFMA R13, R35.reuse, R2, R13 ;  /* 0x00000002230d7223 */ /* 0x040fe2000000000d */
[C---:B------:R-:W-:Y:S01]  /*6290*/  FFMA R14, R35.reuse, R3, R14 ;  /* 0x00000003230e7223 */ /* 0x040fe2000000000e */
[----:B------:R-:W-:Y:S01]  /*62a0*/  FFMA R19, R35, R4, R19 ;  /* 0x0000000423137223 */ /* 0x000fe20000000013 */
[----:B------:R-:W-:Y:S02]  /*62b0*/  F2FP.BF16.F32.PACK_AB R39, R11, R6 ;  /* 0x000000060b27723e */ /* 0x000fe400000010ff */
[----:B------:R-:W-:Y:S02]  /*62c0*/  LEA R5, R5, UR48, 0x1 ;  /* 0x0000003005057c11 */ /* 0x000fe4000f8e08ff */
[----:B------:R-:W-:Y:S02]  /*62d0*/  F2FP.BF16.F32.PACK_AB R8, R9, R8 ;  /* 0x000000080908723e */ /* 0x000fe400000010ff */
[----:B------:R-:W-:Y:S01]  /*62e0*/  F2FP.BF16.F32.PACK_AB R9, R15, R10 ;  /* 0x0000000a0f09723e */ /* 0x000fe200000010ff */
[----:B------:R1:W-:Y:S01]  /*62f0*/  STSM.16.M88.4 [R5+0x200], R36 ;  /* 0x0002002405007844 */ /* 0x0003e20000000200 */
[----:B------:R-:W-:Y:S02]  /*6300*/  F2FP.BF16.F32.PACK_AB R10, R13, R12 ;  /* 0x0000000c0d0a723e */ /* 0x000fe400000010ff */
[----:B------:R-:W-:Y:S02]  /*6310*/  F2FP.BF16.F32.PACK_AB R11, R19, R14 ;  /* 0x0000000e130b723e */ /* 0x000fe400000010ff */
[----:B------:R-:W-:Y:S05]  /*6320*/  IADD3 R0, PT, PT, R75, 0x200, R5 ;  /* 0x000002004b007810 */ /* 0x000fea0007ffe005 */
[----:B------:R1:W-:Y:S01]  /*6330*/  STSM.16.M88.4 [R0], R8 ;  /* 0x0000000800007844 */ /* 0x0003e20000000200 */
[----:B------:R-:W-:Y:S01]  /*6340*/  @!PT LDS RZ, [RZ] ;  /* 0x00000000fffff984 */ /* 0x000fe20000000800 */
[----:B------:R-:W-:Y:S01]  /*6350*/  @!PT LDS RZ, [RZ] ;  /* 0x00000000fffff984 */ /* 0x000fe20000000800 */
[----:B------:R-:W-:Y:S01]  /*6360*/  @!PT LDS RZ, [RZ] ;  /* 0x00000000fffff984 */ /* 0x000fe20000000800 */
[----:B------:R-:W-:Y:S01]  /*6370*/  @!PT LDS RZ, [RZ] ;  /* 0x00000000fffff984 */ /* 0x000fe20000000800 */
[----:B------:R2:W-:Y:S07]  /*6380*/  MEMBAR.ALL.CTA ;  /* 0x0000000000007992 */ /* 0x0005ee0000008000 */
[----:B--2---:R-:W2:Y:S02]  /*6390*/  FENCE.VIEW.ASYNC.S ;  /* 0x00000000000073c6 */ /* 0x004ea40000000000 */
[----:B--2---:R-:W-:Y:S06]  /*63a0*/  BAR.SYNC.DEFER_BLOCKING 0x1, 0x80 ;  /* 0x0042000000007b1d */ /* 0x004fec0000010000 */
[----:B------:R-:W-:Y:S05]  /*63b0*/  @P0 BRA `(.L_x_97) ;  /* 0x00000000001c0947 */ /* 0x000fea0003800000 */
[----:B------:R-:W-:Y:S02]  /*63c0*/  UIADD3 UR6, UP0, UPT, UR54, 0x680, URZ ;  /* 0x0000068036067890 */ /* 0x000fe4000ff1e0ff */
[----:B------:R-:W-:Y:S02]  /*63d0*/  ULEA UR4, UR56, UR48, 0xc ;  /* 0x0000003038047291 */ /* 0x000fe4000f8e60ff */
[----:B------:R-:W-:Y:S02]  /*63e0*/  UIADD3.X UR7, UPT, UPT, URZ, UR55, URZ, UP0, !UPT ;  /* 0x00000037ff077290 */ /* 0x000fe400087fe4ff */
[----:B------:R-:W-:Y:S01]  /*63f0*/  UIADD3 UR40, UPT, UPT, UR4, 0x200, URZ ;  /* 0x0000020004287890 */ /* 0x000fe2000fffe0ff */
[----:B------:R-:W-:Y:S08]  /*6400*/  UMOV UR43, UR36 ;  /* 0x00000024002b7c82 */ /* 0x000ff00008000000 */
[----:B------:R2:W-:Y:S02]  /*6410*/  UTMASTG.3D [UR40], [UR6] ;  /* 0x00000028060073b5 */ /* 0x0005e40008010000 */
[----:B--2---:R0:W-:Y:S02]  /*6420*/  UTMACMDFLUSH ;  /* 0x00000000000079b7 */ /* 0x0041e40000000000 */
.L_x_97:
[----:B------:R-:W-:Y:S05]  /*6430*/  BSYNC.RECONVERGENT B0 ;  /* 0x0000000000007941 */ /* 0x000fea0003800200 */
.L_x_96:
[----:B------:R-:W-:Y:S01]  /*6440*/  UIADD3 UR40, UPT, UPT, UR56, 0x1, URZ ;  /* 0x0000000138287890 */ /* 0x000fe2000fffe0ff */
[----:B------:R-:W-:Y:S03]  /*6450*/  BSSY.RECONVERGENT B0, `(.L_x_98) ;  /* 0x0000005000007945 */ /* 0x000fe60003800200 */
[----:B------:R-:W-:Y:S04]  /*6460*/  UISETP.NE.AND UP0, UPT, UR40, 0x3, UPT ;  /* 0x000000032800788c */ /* 0x000fe8000bf05270 */
[----:B------:R-:W-:Y:S01]  /*6470*/  USEL UR43, UR40, URZ, UP0 ;  /* 0x000000ff282b7287 */ /* 0x000fe20008000000 */
[----:B------:R-:W-:Y:S11]  /*6480*/  @P0 BRA `(.L_x_99) ;  /* 0x0000000000040947 */ /* 0x000ff60003800000 */
[----:B------:R-:W-:Y:S04]  /*6490*/  DEPBAR.LE SB0, 0x1 ;  /* 0x000080400000791a */ /* 0x000fe80000000000 */
.L_x_99:
[----:B------:R-:W-:Y:S05]  /*64a0*/  BSYNC.RECONVERGENT B0 ;  /* 0x0000000000007941 */ /* 0x000fea0003800200 */
.L_x_98:
[----:B------:R-:W-:Y:S01]  /*64b0*/  BAR.SYNC.DEFER_BLOCKING 0x1, 0x80 ;  /* 0x0042000000007b1d */ /* 0x000fe20000010000 */
[----:B------:R-:W-:Y:S01]  /*64c0*/  ISETP.NE.AND P1, PT, R74, RZ, PT ;  /* 0x000000ff4a00720c */ /* 0x000fe20003f25270 */
[----:B------:R-:W-:Y:S01]  /*64d0*/  UISETP.NE.AND UP0, UPT, UR50, URZ, UPT ;  /* 0x000000ff3200728c */ /* 0x000fe2000bf05270 */
[----:B------:R-:W-:Y:S11]  /*64e0*/  LEA R2, R46, UR48, 0x3 ;  /* 0x000000302e027c11 */ /* 0x000ff6000f8e18ff */
[----:B------:R-:W-:Y:S01]  /*64f0*/  @P1 SHF.L.U32 R3, R45, 0x1f, RZ ;  /* 0x0000001f2d031819 */ /* 0x000fe200000006ff */
[----:B------:R-:W-:Y:S06]  /*6500*/  BRA.U !UP0, `(.L_x_100) ;  /* 0x0000000108247547 */ /* 0x000fec000b800000 */
[----:B------:R-:W-:Y:S01]  /*6510*/  IMAD.U32 R4, RZ, RZ, UR49 ;  /* 0x00000031ff047e24 */ /* 0x000fe2000f8e00ff */
[----:B-1----:R-:W-:Y:S01]  /*6520*/  MOV R0, UR37 ;  /* 0x0000002500007c02 */ /* 0x002fe20008000f00 */
[----:B------:R-:W-:Y:S03]  /*6530*/  UIADD3 UR49, UPT, UPT, UR49, 0x1, URZ ;  /* 0x0000000131317890 */ /* 0x000fe6000fffe0ff */
[----:B------:R-:W-:Y:S01]  /*6540*/  @P1 LEA R4, R4, UR48, 0x3 ;  /* 0x0000003004041c11 */ /* 0x000fe2000f8e18ff */
[----:B------:R-:W-:Y:S04]  /*6550*/  UISETP.NE.AND UP0, UPT, UR49, 0x3, UPT ;  /* 0x000000033100788c */ /* 0x000fe8000bf05270 */
[----:B------:R-:W-:Y:S01]  /*6560*/  @P1 VIADD R4, R4, 0x78 ;  /* 0x0000007804041836 */ /* 0x000fe20000000000 */
[----:B------:R-:W-:Y:S04]  /*6570*/  USEL UR49, UR49, URZ, UP0 ;  /* 0x000000ff31317287 */ /* 0x000fe80008000000 */
[----:B------:R-:W-:Y:S04]  /*6580*/  @P1 PRMT R0, R0, 0x654, R4 ;  /* 0x0000065400001816 */ /* 0x000fe80000000004 */
[----:B------:R2:W-:Y:S04]  /*6590*/  @P1 SYNCS.ARRIVE.TRANS64.RED.A1T0 RZ, [R0+URZ], RZ ;  /* 0x000000ff00ff19a7 */ /* 0x0005e800081004ff */
.L_x_100:
[----:B------:R-:W3:Y:S01]  /*65a0*/  @P1 SYNCS.PHASECHK.TRANS64.TRYWAIT P0, [R2+URZ+0x60], R3 ;  /* 0x00006003020015a7 */ /* 0x000ee200080011ff */
[----:B------:R-:W-:Y:S01]  /*65b0*/  BSSY B1, `(.L_x_101) ;  /* 0x0000013000017945 */ /* 0x000fe20003800000 */
[----:B---3--:R-:W-:Y:S03]  /*65c0*/  @P1 SEL R47, RZ, 0x1, !P0 ;  /* 0x00000001ff2f1807 */ /* 0x008fe60004000000 */
[----:B------:R-:W-:Y:S05]  /*65d0*/  @!P1 BRA `(.L_x_102) ;  /* 0x0000000000409947 */ /* 0x000fea0003800000 */
[----:B------:R-:W-:Y:S01]  /*65e0*/  ISETP.NE.AND P1, PT, R76, RZ, PT ;  /* 0x000000ff4c00720c */ /* 0x000fe20003f25270 */
[----:B------:R-:W-:Y:S01]  /*65f0*/  BSSY B0, `(.L_x_103) ;  /* 0x0000009000007945 */ /* 0x000fe20003800000 */
[----:B------:R-:W-:Y:S11]  /*6600*/  ISETP.NE.AND P0, PT, R47, RZ, PT ;  /* 0x000000ff2f00720c */ /* 0x000ff60003f05270 */
[----:B------:R-:W-:Y:S05]  /*6610*/  @P1 IMAD R3, R46, 0x800, R64 ;  /* 0x000008002e031824 */ /* 0x000fea00078e0240 */
[----:B------:R-:W-:Y:S05]  /*6620*/  @P1 LEA R3, R3, UR48, 0x1 ;  /* 0x0000003003031c11 */ /* 0x000fea000f8e08ff */
[----:B-12---:R-:W-:Y:S01]  /*6630*/  @P1 IMAD.IADD R0, R75, 0x1, R3 ;  /* 0x000000014b001824 */ /* 0x006fe200078e0203 */
[----:B------:R-:W-:Y:S06]  /*6640*/  @P0 BRA `(.L_x_104) ;  /* 0x00000000000c0947 */ /* 0x000fec0003800000 */
[----:B------:R-:W-:Y:S04]  /*6650*/  SHF.L.U32 R45, R45, 0x1f, RZ ;  /* 0x0000001f2d2d7819 */ /* 0x000fe800000006ff */
[----:B------:R-:W1:Y:S02]  /*6660*/  SYNCS.PHASECHK.TRANS64.TRYWAIT P0, [R2+URZ+0x60], R45 ;  /* 0x0000602d020075a7 */ /* 0x000e6400080011ff */
[----:B-1----:R-:W-:Y:S05]  /*6670*/  @!P0 BRA `(.L_x_105) ;  /* 0x00000014006c8947 */ /* 0x002fea0003800000 */
.L_x_104:
[----:B------:R-:W-:Y:S05]  /*6680*/  BSYNC B0 ;  /* 0x0000000000007941 */ /* 0x000fea0003800000 */
.L_x_103:
[----:B------:R-:W-:Y:S11]  /*6690*/  ISETP.NE.AND P0, PT, R76, RZ, PT ;  /* 0x000000ff4c00720c */ /* 0x000ff60003f05270 */
[----:B------:R-:W-:Y:S02]  /*66a0*/  @!UPT UIADD3 URZ, UPT, UPT, URZ, URZ, URZ ;  /* 0x000000fffffff290 */ /* 0x000fe4000fffe0ff */
[----:B------:R-:W-:Y:S05]  /*66b0*/  @P0 WARPSYNC.ALL ;  /* 0x0000000000000948 */ /* 0x000fea0003800000 */
[----:B------:R3:W4:Y:S04]  /*66c0*/  @P0 LDSM.16.M88.4 R40, [R3+0x200] ;  /* 0x000200000328083b */ /* 0x0007280000000200 */
[----:B------:R3:W2:Y:S02]  /*66d0*/  @P0 LDSM.16.M88.4 R48, [R0+0x200] ;  /* 0x000200000030083b */ /* 0x0006a40000000200 */
.L_x_102:
[----:B------:R-:W-:Y:S05]  /*66e0*/  BSYNC B1 ;  /* 0x0000000000017941 */ /* 0x000fea0003800000 */
.L_x_101:
[----:B-123--:R-:W-:Y:S05]  /*66f0*/  VIADD R0, R34, 0x20 ;  /* 0x0000002022007836 */ /* 0x00efea0000000000 */
[----:B------:R-:W-:Y:S04]  /*6700*/  SHF.R.U32.HI R0, RZ, 0x15, R0 ;  /* 0x00000015ff007819 */ /* 0x000fe80000011600 */
[----:B------:R-:W-:Y:S11]  /*6710*/  LOP3.LUT P0, RZ, R0, 0x3, R65, 0x48, !PT ;  /* 0x0000000300ff7812 */ /* 0x000ff60007804841 */
[----:B------:R-:W-:Y:S02]  /*6720*/  @!UPT UIADD3 URZ, UPT, UPT, URZ, URZ, URZ ;  /* 0x000000fffffff290 */ /* 0x000fe4000fffe0ff */
[----:B------:R-:W-:Y:S05]  /*6730*/  @!P0 BRA `(.L_x_106) ;  /* 0x0000000000408947 */ /* 0x000fea0003800000 */
[----:B------:R-:W1:Y:S01]  /*6740*/  LDCU.64 UR8, c[0x4][0x70] ;  /* 0x01000e00ff0877ac */ /* 0x000e620008000a00 */
[----:B------:R-:W-:Y:S01]  /*6750*/  MOV R3, 0x0 ;  /* 0x0000000000037802 */ /* 0x000fe20000000f00 */
[----:B------:R-:W-:Y:S02]  /*6760*/  HFMA2 R12, -RZ, RZ, 0, 5.9604644775390625e-08 ;  /* 0x00000001ff0c7431 */ /* 0x000fe400000001ff */
[----:B------:R-:W-:Y:S02]  /*6770*/  IMAD.MOV.U32 R8, RZ, RZ, 0x192 ;  /* 0x00000192ff087424 */ /* 0x000fe400078e00ff */
[----:B------:R-:W-:Y:S01]  /*6780*/  IMAD.MOV.U32 R13, RZ, RZ, RZ ;  /* 0x000000ffff0d7224 */ /* 0x000fe200078e00ff */
[----:B------:R-:W2:Y:S01]  /*6790*/  LDCU.64 UR6, c[0x4][0x78] ;  /* 0x01000f00ff0677ac */ /* 0x000ea20008000a00 */
[----:B------:R-:W3:Y:S01]  /*67a0*/  LDC.64 R2, c[0x4][R3] ;  /* 0x0100000003027b82 */ /* 0x000ee20000000a00 */
[----:B------:R-:W5:Y:S01]  /*67b0*/  LDCU.64 UR4, c[0x4][0x10] ;  /* 0x01000200ff0477ac */ /* 0x000f620008000a00 */
[----:B-1----:R-:W-:Y:S01]  /*67c0*/  MOV R5, UR9 ;  /* 0x0000000900057c02 */ /* 0x002fe20008000f00 */
[----:B------:R-:W-:Y:S01]  /*67d0*/  IMAD.U32 R4, RZ, RZ, UR8 ;  /* 0x00000008ff047e24 */ /* 0x000fe2000f8e00ff */
[----:B--2---:R-:W-:Y:S01]  /*67e0*/  MOV R7, UR7 ;  /* 0x0000000700077c02 */ /* 0x004fe20008000f00 */
[----:B------:R-:W-:Y:S01]  /*67f0*/  IMAD.U32 R6, RZ, RZ, UR6 ;  /* 0x00000006ff067e24 */ /* 0x000fe2000f8e00ff */
[----:B-----5:R-:W-:Y:S01]  /*6800*/  MOV R11, UR5 ;  /* 0x00000005000b7c02 */ /* 0x020fe20008000f00 */
[----:B------:R-:W-:Y:S02]  /*6810*/  IMAD.U32 R10, RZ, RZ, UR4 ;  /* 0x00000004ff0a7e24 */ /* 0x000fe4000f8e00ff */
[----:B------:R-:W-:Y:S07]  /*6820*/  LEPC R20, `(.L_x_106) ;  /* 0x000000001014794e */ /* 0x000fee0000000000 */
[----:B---34-:R-:W-:Y:S05]  /*6830*/  CALL.ABS.NOINC R2 ;  /* 0x0000000002007343 */ /* 0x018fea0003c00000 */
.L_x_106:
[----:B------:R-:W-:Y:S01]  /*6840*/  ISETP.NE.AND P0, PT, R70, RZ, PT ;  /* 0x000000ff4600720c */ /* 0x000fe20003f05270 */
[----:B------:R-:W-:Y:S05]  /*6850*/  WARPSYNC.ALL ;  /* 0x0000000000007948 */ /* 0x000fea0003800000 */
[----:B------:R-:W-:Y:S01]  /*6860*/  R2UR UR4, R34 ;  /* 0x00000000220472ca */ /* 0x000fe200000e0000 */
[----:B------:R-:W-:Y:S01]  /*6870*/  BSSY.RECONVERGENT B0, `(.L_x_107) ;  /* 0x0000056000007945 */ /* 0x000fe20003800200 */
[C---:B----4-:R-:W-:Y:S02]  /*6880*/  SHF.L.U32 R20, R40.reuse, 0x10, RZ ;  /* 0x0000001028147819 */ /* 0x050fe400000006ff */
[----:B------:R-:W-:Y:S02]  /*6890*/  LOP3.LUT R21, R40, 0xffff0000, RZ, 0xc0, !PT ;  /* 0xffff000028157812 */ /* 0x000fe400078ec0ff */
[C---:B------:R-:W-:Y:S02]  /*68a0*/  SHF.L.U32 R34, R41.reuse, 0x10, RZ ;  /* 0x0000001029227819 */ /* 0x040fe400000006ff */
[----:B------:R-:W-:Y:S02]  /*68b0*/  R2UR UR5, R44 ;  /* 0x000000002c0572ca */ /* 0x000fe400000e0000 */
[----:B------:R-:W-:Y:S02]  /*68c0*/  LOP3.LUT R36, R41, 0xffff0000, RZ, 0xc0, !PT ;  /* 0xffff000029247812 */ /* 0x000fe400078ec0ff */
[C---:B------:R-:W-:Y:S01]  /*68d0*/  SHF.L.U32 R37, R42.reuse, 0x10, RZ ;  /* 0x000000102a257819 */ /* 0x040fe200000006ff */
[----:B------:R-:W1:Y:S01]  /*68e0*/  LDTM.16dp256bit.x4 R4, tmem[UR4+0x20] ;  /* 0x00002004000479ee */ /* 0x000e620008120000 */
[----:B------:R-:W-:Y:S01]  /*68f0*/  LOP3.LUT R38, R42, 0xffff0000, RZ, 0xc0, !PT ;  /* 0xffff00002a267812 */ /* 0x000fe200078ec0ff */
[----:B------:R-:W-:Y:S01]  /*6900*/  NOP ;  /* 0x0000000000007918 */ /* 0x000fe20000000000 */
[C---:B------:R-:W-:Y:S02]  /*6910*/  SHF.L.U32 R39, R43.reuse, 0x10, RZ ;  /* 0x000000102b277819 */ /* 0x040fe400000006ff */
[----:B------:R-:W-:Y:S02]  /*6920*/  LOP3.LUT R40, R43, 0xffff0000, RZ, 0xc0, !PT ;  /* 0xffff00002b287812 */ /* 0x000fe400078ec0ff */
[C---:B------:R-:W-:Y:S01]  /*6930*/  SHF.L.U32 R41, R48.reuse, 0x10, RZ ;  /* 0x0000001030297819 */ /* 0x040fe200000006ff */
[----:B------:R-:W-:Y:S01]  /*6940*/  UIADD3 UR5, UPT, UPT, UR5, 0xe0, URZ ;  /* 0x000000e005057890 */ /* 0x000fe2000fffe0ff */
[----:B------:R-:W-:Y:S02]  /*6950*/  LOP3.LUT R42, R48, 0xffff0000, RZ, 0xc0, !PT ;  /* 0xffff0000302a7812 */ /* 0x000fe400078ec0ff */
[C---:B------:R-:W-:Y:S01]  /*6960*/  SHF.L.U32 R43, R49.reuse, 0x10, RZ ;  /* 0x00000010312b7819 */ /* 0x040fe200000006ff */
[----:B------:R-:W-:Y:S01]  /*6970*/  UPRMT UR5, UR37, 0x654, UR5 ;  /* 0x0000065425057896 */ /* 0x000fe20008000005 */
[----:B------:R-:W-:Y:S02]  /*6980*/  LOP3.LUT R44, R49, 0xffff0000, RZ, 0xc0, !PT ;  /* 0xffff0000312c7812 */ /* 0x000fe400078ec0ff */
[C---:B------:R-:W-:Y:S02]  /*6990*/  SHF.L.U32 R45, R50.reuse, 0x10, RZ ;  /* 0x00000010322d7819 */ /* 0x040fe400000006ff */
[----:B------:R-:W-:Y:S02]  /*69a0*/  LOP3.LUT R46, R50, 0xffff0000, RZ, 0xc0, !PT ;  /* 0xffff0000322e7812 */ /* 0x000fe400078ec0ff */
[C---:B------:R-:W-:Y:S02]  /*69b0*/  SHF.L.U32 R47, R51.reuse, 0x10, RZ ;  /* 0x00000010332f7819 */ /* 0x040fe400000006ff */
[----:B-1----:R-:W-:Y:S01]  /*69c0*/  SYNCS.ARRIVE.TRANS64.RED.A1T0 RZ, [UR5], RZ ;  /* 0x000000ffffff79a7 */ /* 0x002fe20008100405 */
[----:B------:R-:W-:Y:S01]  /*69d0*/  LOP3.LUT R48, R51, 0xffff0000, RZ, 0xc0, !PT ;  /* 0xffff000033307812 */ /* 0x000fe200078ec0ff */
[C---:B------:R-:W-:Y:S01]  /*69e0*/  FMUL R4, R33.reuse, R4 ;  /* 0x0000000421047220 */ /* 0x040fe20000400000 */
[C---:B------:R-:W-:Y:S01]  /*69f0*/  FMUL R5, R33.reuse, R5 ;  /* 0x0000000521057220 */ /* 0x040fe20000400000 */
[C---:B------:R-:W-:Y:S01]  /*6a00*/  FMUL R6, R33.reuse, R6 ;  /* 0x0000000621067220 */ /* 0x040fe20000400000 */
[----:B------:R-:W-:Y:S01]  /*6a10*/  FMUL R7, R33, R7 ;  /* 0x0000000721077220 */ /* 0x000fe20000400000 */
[C---:B------:R-:W-:Y:S01]  /*6a20*/  FFMA R4, R35.reuse, R20, R4 ;  /* 0x0000001423047223 */ /* 0x040fe20000000004 */
[C---:B------:R-:W-:Y:S01]  /*6a30*/  FFMA R5, R35.reuse, R21, R5 ;  /* 0x0000001523057223 */ /* 0x040fe20000000005 */
[C---:B------:R-:W-:Y:S01]  /*6a40*/  FFMA R6, R35.reuse, R34, R6 ;  /* 0x0000002223067223 */ /* 0x040fe20000000006 */
[----:B------:R-:W-:Y:S01]  /*6a50*/  FFMA R7, R35, R36, R7 ;  /* 0x0000002423077223 */ /* 0x000fe20000000007 */
[C---:B------:R-:W-:Y:S01]  /*6a60*/  FMUL R8, R33.reuse, R8 ;  /* 0x0000000821087220 */ /* 0x040fe20000400000 */
[----:B------:R-:W-:Y:S01]  /*6a70*/  FMUL R9, R33, R9 ;  /* 0x0000000921097220 */ /* 0x000fe20000400000 */
[----:B------:R-:W-:Y:S01]  /*6a80*/  F2FP.BF16.F32.PACK_AB R4, R5, R4 ;  /* 0x000000040504723e */ /* 0x000fe200000010ff */
[----:B------:R-:W-:Y:S01]  /*6a90*/  FMUL R10, R33, R10 ;  /* 0x0000000a210a7220 */ /* 0x000fe20000400000 */
[----:B------:R-:W-:Y:S01]  /*6aa0*/  F2FP.BF16.F32.PACK_AB R5, R7, R6 ;  /* 0x000000060705723e */ /* 0x000fe200000010ff */
[C---:B------:R-:W-:Y:S01]  /*6ab0*/  FFMA R8, R35.reuse, R37, R8 ;  /* 0x0000002523087223 */ /* 0x040fe20000000008 */
[----:B------:R-:W-:Y:S01]  /*6ac0*/  FFMA R9, R35, R38, R9 ;  /* 0x0000002623097223 */ /* 0x000fe20000000009 */
[C---:B------:R-:W-:Y:S01]  /*6ad0*/  FMUL R11, R33.reuse, R11 ;  /* 0x0000000b210b7220 */ /* 0x040fe20000400000 */
[C---:B------:R-:W-:Y:S01]  /*6ae0*/  FMUL R0, R33.reuse, R12 ;  /* 0x0000000c21007220 */ /* 0x040fe20000400000 */
[----:B------:R-:W-:Y:S01]  /*6af0*/  FMUL R2, R33, R13 ;  /* 0x0000000d21027220 */ /* 0x000fe20000400000 */
[----:B------:R-:W-:Y:S01]  /*6b00*/  FFMA R10, R35, R39, R10 ;  /* 0x00000027230a7223 */ /* 0x000fe2000000000a */
[----:B------:R-:W-:Y:S01]  /*6b10*/  FMUL R3, R33, R14 ;  /* 0x0000000e21037220 */ /* 0x000fe20000400000 */
[----:B------:R-:W-:Y:S01]  /*6b20*/  F2FP.BF16.F32.PACK_AB R6, R9, R8 ;  /* 0x000000080906723e */ /* 0x000fe200000010ff */
[----:B------:R-:W-:Y:S01]  /*6b30*/  FFMA R11, R35, R40, R11 ;  /* 0x00000028230b7223 */ /* 0x000fe2000000000b */
[C---:B------:R-:W-:Y:S01]  /*6b40*/  FMUL R15, R33.reuse, R15 ;  /* 0x0000000f210f7220 */ /* 0x040fe20000400000 */
[----:B------:R-:W-:Y:S01]  /*6b50*/  FMUL R12, R33, R16 ;  /* 0x00000010210c7220 */ /* 0x000fe20000400000 */
[----:B------:R-:W-:Y:S01]  /*6b60*/  FFMA R0, R35, R41, R0 ;  /* 0x0000002923007223 */ /* 0x000fe20000000000 */
[----:B------:R-:W-:Y:S01]  /*6b70*/  MOV R8, UR43 ;  /* 0x0000002b00087c02 */ /* 0x000fe20008000f00 */
[----:B------:R-:W-:Y:S01]  /*6b80*/  FMUL R13, R33, R17 ;  /* 0x00000011210d7220 */ /* 0x000fe20000400000 */
[----:B------:R-:W-:Y:S01]  /*6b90*/  FFMA R2, R35, R42, R2 ;  /* 0x0000002a23027223 */ /* 0x000fe20000000002 */
[----:B------:R-:W-:Y:S01]  /*6ba0*/  FMUL R14, R33, R18 ;  /* 0x00000012210e7220 */ /* 0x000fe20000400000 */
[C---:B------:R-:W-:Y:S01]  /*6bb0*/  FFMA R3, R35.reuse, R43, R3 ;  /* 0x0000002b23037223 */ /* 0x040fe20000000003 */
[----:B------:R-:W-:Y:S01]  /*6bc0*/  FFMA R15, R35, R44, R15 ;  /* 0x0000002c230f7223 */ /* 0x000fe2000000000f */
[----:B------:R-:W-:Y:S01]  /*6bd0*/  FMUL R19, R33, R19 ;  /* 0x0000001321137220 */ /* 0x000fe20000400000 */
[C---:B------:R-:W-:Y:S01]  /*6be0*/  FFMA R12, R35.reuse, R45, R12 ;  /* 0x0000002d230c7223 */ /* 0x040fe2000000000c */
[----:B------:R-:W-:Y:S01]  /*6bf0*/  LEA R8, R8, R64, 0xb ;  /* 0x0000004008087211 */ /* 0x000fe200078e58ff */
        /* <DEDUP_REMOVED lines=22> */
[----:B------:R-:W-:Y:S02]  /*6d60*/  UIADD3 UR5, UPT, UPT, UR41, 0x20, URZ ;  /* 0x0000002029057890 */ /* 0x000fe4000fffe0ff */
[----:B------:R-:W-:Y:S02]  /*6d70*/  UIADD3 UR4, UPT, UPT, UR10, 0x200, URZ ;  /* 0x000002000a047890 */ /* 0x000fe4000fffe0ff */
[----:B------:R-:W-:Y:S01]  /*6d80*/  UIADD3.X UR9, UPT, UPT, URZ, UR55, URZ, UP0, !UPT ;  /* 0x00000037ff097290 */ /* 0x000fe200087fe4ff */
[----:B------:R-:W-:Y:S01]  /*6d90*/  UMOV UR6, UR42 ;  /* 0x0000002a00067c82 */ /* 0x000fe20008000000 */
[----:B------:R-:W-:Y:S07]  /*6da0*/  UMOV UR7, UR36 ;  /* 0x0000002400077c82 */ /* 0x000fee0008000000 */
[----:B------:R2:W-:Y:S02]  /*6db0*/  UTMASTG.3D [UR4], [UR8] ;  /* 0x00000004080073b5 */ /* 0x0005e40008010000 */
[----:B--2---:R0:W-:Y:S02]  /*6dc0*/  UTMACMDFLUSH ;  /* 0x00000000000079b7 */ /* 0x0041e40000000000 */
.L_x_108:
[----:B------:R-:W-:Y:S05]  /*6dd0*/  BSYNC.RECONVERGENT B0 ;  /* 0x0000000000007941 */ /* 0x000fea0003800200 */
.L_x_107:
[----:B------:R-:W-:Y:S01]  /*6de0*/  UIADD3 UR43, UPT, UPT, UR43, 0x1, URZ ;  /* 0x000000012b2b7890 */ /* 0x000fe2000fffe0ff */
[----:B------:R-:W-:Y:S03]  /*6df0*/  BSSY.RECONVERGENT B0, `(.L_x_109) ;  /* 0x0000008000007945 */ /* 0x000fe60003800200 */
[----:B------:R-:W-:Y:S04]  /*6e00*/  UISETP.NE.AND UP0, UPT, UR43, 0x3, UPT ;  /* 0x000000032b00788c */ /* 0x000fe8000bf05270 */
[----:B------:R-:W-:Y:S02]  /*6e10*/  UISETP.EQ.XOR UP1, UPT, UR40, 0x3, !UP0 ;  /* 0x000000032800788c */ /* 0x000fe4000c722a70 */
[----:B------:R-:W-:Y:S02]  /*6e20*/  USEL UR56, UR43, URZ, UP0 ;  /* 0x000000ff2b387287 */ /* 0x000fe40008000000 */
[----:B------:R-:W-:Y:S04]  /*6e30*/  USEL UR4, URZ, 0x1, !UP1 ;  /* 0x00000001ff047887 */ /* 0x000fe8000c800000 */
[----:B------:R-:W-:Y:S01]  /*6e40*/  ULOP3.LUT UR51, UR51, UR4, URZ, 0x3c, !UPT ;  /* 0x0000000433337292 */ /* 0x000fe2000f8e3cff */
[----:B------:R-:W-:Y:S11]  /*6e50*/  @P0 BRA `(.L_x_110) ;  /* 0x0000000000040947 */ /* 0x000ff60003800000 */
[----:B------:R-:W-:Y:S04]  /*6e60*/  DEPBAR.LE SB0, 0x1 ;  /* 0x000080400000791a */ /* 0x000fe80000000000 */
.L_x_110:
[----:B------:R-:W-:Y:S05]  /*6e70*/  BSYNC.RECONVERGENT B0 ;  /* 0x0000000000007941 */ /* 0x000fea0003800200 */
.L_x_109:
[----:B------:R-:W-:Y:S01]  /*6e80*/  BAR.SYNC.DEFER_BLOCKING 0x1, 0x80 ;  /* 0x0042000000007b1d */ /* 0x000fe20000010000 */
[----:B------:R-:W-:Y:S01]  /*6e90*/  UISETP.NE.AND UP0, UPT, UR50, -0x2, UPT ;  /* 0xfffffffe3200788c */ /* 0x000fe2000bf05270 */
[----:B------:R-:W-:Y:S08]  /*6ea0*/  IADD3 R31, PT, PT, R31, 0x1, RZ ;  /* 0x000000011f1f7810 */ /* 0x000ff00007ffe0ff */
[----:B------:R-:W-:Y:S05]  /*6eb0*/  BRA.U !UP0, `(.L_x_111) ;  /* 0x0000000108287547 */ /* 0x000fea000b800000 */
[----:B------:R-:W-:Y:S01]  /*6ec0*/  ISETP.NE.AND P0, PT, R74, RZ, PT ;  /* 0x000000ff4a00720c */ /* 0x000fe20003f05270 */
[----:B------:R-:W-:Y:S01]  /*6ed0*/  IMAD.U32 R2, RZ, RZ, UR49 ;  /* 0x00000031ff027e24 */ /* 0x000fe2000f8e00ff */
[----:B------:R-:W-:Y:S01]  /*6ee0*/  UIADD3 UR49, UPT, UPT, UR49, 0x1, URZ ;  /* 0x0000000131317890 */ /* 0x000fe2000fffe0ff */
[----:B------:R-:W-:Y:S03]  /*6ef0*/  IMAD.U32 R0, RZ, RZ, UR37 ;  /* 0x00000025ff007e24 */ /* 0x000fe6000f8e00ff */
[----:B------:R-:W-:Y:S04]  /*6f00*/  UISETP.NE.AND UP0, UPT, UR49, 0x3, UPT ;  /* 0x000000033100788c */ /* 0x000fe8000bf05270 */
[----:B------:R-:W-:Y:S03]  /*6f10*/  USEL UR49, UR49, URZ, UP0 ;  /* 0x000000ff31317287 */ /* 0x000fe60008000000 */
[----:B------:R-:W-:Y:S05]  /*6f20*/  @P0 LEA R2, R2, UR48, 0x3 ;  /* 0x0000003002020c11 */ /* 0x000fea000f8e18ff */
[----:B------:R-:W-:Y:S05]  /*6f30*/  @P0 VIADD R2, R2, 0x78 ;  /* 0x0000007802020836 */ /* 0x000fea0000000000 */
[----:B------:R-:W-:Y:S04]  /*6f40*/  @P0 PRMT R0, R0, 0x654, R2 ;  /* 0x0000065400000816 */ /* 0x000fe80000000002 */
[----:B------:R2:W-:Y:S03]  /*6f50*/  @P0 SYNCS.ARRIVE.TRANS64.RED.A1T0 RZ, [R0+URZ], RZ ;  /* 0x000000ff00ff09a7 */ /* 0x0005e600081004ff */
.L_x_111:
[----:B------:R-:W-:Y:S01]  /*6f60*/  ISETP.NE.AND P2, PT, R71, RZ, PT ;  /* 0x000000ff4700720c */ /* 0x000fe20003f45270 */
[----:B------:R-:W-:Y:S01]  /*6f70*/  UIADD3 UR50, UPT, UPT, UR50, 0x2, URZ ;  /* 0x0000000232327890 */ /* 0x000fe2000fffe0ff */
[----:B------:R-:W-:Y:S01]  /*6f80*/  ISETP.NE.AND P0, PT, R73, 0x2, PT ;  /* 0x000000024900780c */ /* 0x000fe20003f05270 */
[----:B------:R-:W-:Y:S01]  /*6f90*/  IMAD.IADD R20, R29, 0x1, R58 ;  /* 0x000000011d147824 */ /* 0x000fe200078e023a */
[----:B------:R-:W-:Y:S01]  /*6fa0*/  ISETP.NE.AND P1, PT, R31, 0x4, PT ;  /* 0x000000041f00780c */ /* 0x000fe20003f25270 */
[----:B------:R-:W-:Y:S01]  /*6fb0*/  IMAD.IADD R21, R30, 0x1, R59 ;  /* 0x000000011e157824 */ /* 0x000fe200078e023b */
[----:B------:R-:W-:Y:S02]  /*6fc0*/  SEL R2, RZ, 0x1, P0 ;  /* 0x00000001ff027807 */ /* 0x000fe40000000000 */
[----:B--2---:R-:W-:Y:S02]  /*6fd0*/  SEL R0, RZ, 0x1, P1 ;  /* 0x00000001ff007807 */ /* 0x004fe40000800000 */
[----:B------:R-:W-:Y:S02]  /*6fe0*/  LOP3.LUT R67, R67, R2, RZ, 0x3c, !PT ;  /* 0x0000000243437212 */ /* 0x000fe400078e3cff */
[----:B------:R-:W-:Y:S02]  /*6ff0*/  LOP3.LUT R68, R68, R0, RZ, 0x3c, !PT ;  /* 0x0000000044447212 */ /* 0x000fe400078e3cff */
[----:B------:R-:W-:Y:S02]  /*7000*/  @P2 R2UR UR36, R66 ;  /* 0x00000000422422ca */ /* 0x000fe400000e0000 */
[----:B------:R-:W-:Y:S02]  /*7010*/  SEL R73, R73, RZ, P0 ;  /* 0x000000ff49497207 */ /* 0x000fe40000000000 */
[----:B------:R-:W-:Y:S01]  /*7020*/  SEL R31, R31, RZ, P1 ;  /* 0x000000ff1f1f7207 */ /* 0x000fe20000800000 */
[----:B------:R-:W-:Y:S10]  /*7030*/  @P2 BRA `(.L_x_112) ;  /* 0xffffffdc00e02947 */ /* 0x000ff4000383ffff */
[----:B------:R-:W-:-:S09]  /*7040*/  UISETP.NE.AND UP0, UPT, UR53, URZ, UPT ;  /* 0x000000ff3500728c */ /* 0x000fd2000bf05270 */
[----:B------:R-:W-:Y:S05]  /*7050*/  BRA.U !UP0, `(.L_x_113) ;  /* 0x0000000108487547 */ /* 0x000fea000b800000 */
[----:B------:R-:W2:Y:S02]  /*7060*/  LDCU.64 UR4, c[0x0][0x890] ;  /* 0x00011200ff0477ac */ /* 0x000ea40008000a00 */
[----:B--2---:R-:W-:-:S04]  /*7070*/  UISETP.NE.U32.AND UP0, UPT, UR4, URZ, UPT ;  /* 0x000000ff0400728c */ /* 0x004fc8000bf05070 */
[----:B------:R-:W-:-:S09]  /*7080*/  UISETP.NE.AND.EX UP0, UPT, UR5, URZ, UPT, UP0 ;  /* 0x000000ff0500728c */ /* 0x000fd2000bf05300 */
[----:B------:R-:W-:Y:S05]  /*7090*/  BRA.U UP0, `(.L_x_114) ;  /* 0x00000001000c7547 */ /* 0x000fea000b800000 */
[----:B------:R-:W-:-:S13]  /*70a0*/  FSETP.NEU.AND P0, PT, R35, RZ, PT ;  /* 0x000000ff2300720b */ /* 0x000fda0003f0d000 */
[----:B------:R-:W-:Y:S05]  /*70b0*/  @!P0 EXIT ;  /* 0x000000000000894d */ /* 0x000fea0003800000 */
[----:B------:R-:W-:Y:S05]  /*70c0*/  BRA `(.L_x_113) ;  /* 0x00000000002c7947 */ /* 0x000fea0003800000 */
.L_x_114:
[----:B------:R-:W-:Y:S01]  /*70d0*/  ISETP.NE.AND P0, PT, R72, RZ, PT ;  /* 0x000000ff4800720c */ /* 0x000fe20003f05270 */
[----:B------:R-:W-:-:S12]  /*70e0*/  BSSY.RECONVERGENT B0, `(.L_x_113) ;  /* 0x0000009000007945 */ /* 0x000fd80003800200 */
[----:B------:R-:W-:Y:S05]  /*70f0*/  @P0 BRA `(.L_x_115) ;  /* 0x0000000000140947 */ /* 0x000fea0003800000 */
[----:B------:R-:W2:Y:S02]  /*7100*/  LDCU.64 UR4, c[0x0][0x888] ;  /* 0x00011100ff0477ac */ /* 0x000ea40008000a00 */
[----:B--2---:R-:W-:-:S04]  /*7110*/  ISETP.NE.U32.AND P0, PT, RZ, UR4, PT ;  /* 0x00000004ff007c0c */ /* 0x004fc8000bf05070 */
[----:B------:R-:W-:-:S13]  /*7120*/  ISETP.NE.AND.EX P0, PT, RZ, UR5, PT, P0 ;  /* 0x00000005ff007c0c */ /* 0x000fda000bf05300 */
[----:B------:R-:W-:Y:S05]  /*7130*/  @!P0 EXIT ;  /* 0x000000000000894d */ /* 0x000fea0003800000 */
[----:B------:R-:W-:Y:S05]  /*7140*/  BRA `(.L_x_116) ;  /* 0x0000000000087947 */ /* 0x000fea0003800000 */
.L_x_115:
[----:B------:R-:W-:-:S13]  /*7150*/  FSETP.NEU.AND P0, PT, R35, RZ, PT ;  /* 0x000000ff2300720b */ /* 0x000fda0003f0d000 */
[----:B------:R-:W-:Y:S05]  /*7160*/  @!P0 EXIT ;  /* 0x000000000000894d */ /* 0x000fea0003800000 */
.L_x_116:
[----:B------:R-:W-:Y:S05]  /*7170*/  BSYNC.RECONVERGENT B0 ;  /* 0x0000000000007941 */ /* 0x000fea0003800200 */
.L_x_113:
[----:B------:R-:W-:Y:S01]  /*7180*/  ULEA UR4, UR49, UR48, 0x3 ;  /* 0x0000003031047291 */ /* 0x000fe2000f8e18ff */
[----:B------:R-:W-:-:S04]  /*7190*/  DEPBAR.LE SB0, 0x0 ;  /* 0x000080000000791a */ /* 0x000fc80000000000 */
[----:B------:R-:W-:-:S04]  /*71a0*/  UIADD3 UR4, UPT, UPT, UR4, 0x78, URZ ;  /* 0x0000007804047890 */ /* 0x000fc8000fffe0ff */
[----:B------:R-:W-:-:S09]  /*71b0*/  UPRMT UR4, UR37, 0x654, UR4 ;  /* 0x0000065425047896 */ /* 0x000fd20008000004 */
[----:B------:R-:W-:Y:S01]  /*71c0*/  SYNCS.ARRIVE.TRANS64.RED.A1T0 RZ, [UR4], RZ ;  /* 0x000000ffffff79a7 */ /* 0x000fe20008100404 */
[----:B------:R-:W-:Y:S05]  /*71d0*/  EXIT ;  /* 0x000000000000794d */ /* 0x000fea0003800000 */
.L_x_19:
[----:B--2---:R2:W1:Y:S02]  /*71e0*/  SYNCS.PHASECHK.TRANS64.TRYWAIT P0, [R2+URZ+0x110], R3 ;  /* 0x00011003020075a7 */ /* 0x00446400080011ff */
[----:B-1----:R-:W-:Y:S05]  /*71f0*/  @!P0 NANOSLEEP.SYNCS 0x989680 ;  /* 0x009896800000895d */ /* 0x002fea0003900000 */
[----:B------:R-:W1:Y:S02]  /*7200*/  @!P0 SYNCS.PHASECHK.TRANS64 P0, [R2+URZ+0x110], R3 ;  /* 0x00011003020085a7 */ /* 0x000e6400080010ff */
[----:B-1----:R-:W-:Y:S05]  /*7210*/  @!P0 BRA `(.L_x_19) ;  /* 0xfffffffc00f08947 */ /* 0x002fea000383ffff */
[----:B------:R-:W-:Y:S05]  /*7220*/  BRA `(.L_x_117) ;  /* 0xffffffa000f47947 */ /* 0x000fea000383ffff */
.L_x_22:
[----:B-1----:R-:W-:-:S07]  /*7230*/  MOV R2, UR33 ;  /* 0x0000002100027c02 */ /* 0x002fce0008000f00 */
.L_x_118:
[----:B-1----:R1:W2:Y:S02]  /*7240*/  SYNCS.PHASECHK.TRANS64.TRYWAIT P0, [R2+URZ+0x30], R4 ;  /* 0x00003004020075a7 */ /* 0x0022a400080011ff */
[----:B--2---:R-:W-:Y:S05]  /*7250*/  @!P0 NANOSLEEP.SYNCS 0x989680 ;  /* 0x009896800000895d */ /* 0x004fea0003900000 */
[----:B------:R-:W2:Y:S02]  /*7260*/  @!P0 SYNCS.PHASECHK.TRANS64 P0, [R2+URZ+0x30], R4 ;  /* 0x00003004020085a7 */ /* 0x000ea400080010ff */
[----:B--2---:R-:W-:Y:S05]  /*7270*/  @!P0 BRA `(.L_x_118) ;  /* 0xfffffffc00f08947 */ /* 0x004fea000383ffff */
[----:B------:R-:W-:Y:S05]  /*7280*/  BRA `(.L_x_21) ;  /* 0xffffffa400447947 */ /* 0x000fea000383ffff */
.L_x_28:
[----:B-1----:R-:W-:-:S07]  /*7290*/  MOV R2, UR33 ;  /* 0x0000002100027c02 */ /* 0x002fce0008000f00 */
.L_x_119:
[----:B-1----:R1:W2:Y:S02]  /*72a0*/  SYNCS.PHASECHK.TRANS64.TRYWAIT P0, [R2+URZ+0x30], R4 ;  /* 0x00003004020075a7 */ /* 0x0022a400080011ff */
[----:B--2---:R-:W-:Y:S05]  /*72b0*/  @!P0 NANOSLEEP.SYNCS 0x989680 ;  /* 0x009896800000895d */ /* 0x004fea0003900000 */
[----:B------:R-:W2:Y:S02]  /*72c0*/  @!P0 SYNCS.PHASECHK.TRANS64 P0, [R2+URZ+0x30], R4 ;  /* 0x00003004020085a7 */ /* 0x000ea400080010ff */
[----:B--2---:R-:W-:Y:S05]  /*72d0*/  @!P0 BRA `(.L_x_119) ;  /* 0xfffffffc00f08947 */ /* 0x004fea000383ffff */
[----:B------:R-:W-:Y:S05]  /*72e0*/  BRA `(.L_x_27) ;  /* 0xffffffa800187947 */ /* 0x000fea000383ffff */
.L_x_32:
[----:B-1----:R1:W2:Y:S02]  /*72f0*/  SYNCS.PHASECHK.TRANS64.TRYWAIT P0, [R2+URZ+0xa0], R3 ;  /* 0x0000a003020075a7 */ /* 0x0022a400080011ff */
[----:B--2---:R-:W-:Y:S05]  /*7300*/  @!P0 NANOSLEEP.SYNCS 0x989680 ;  /* 0x009896800000895d */ /* 0x004fea0003900000 */
[----:B------:R-:W2:Y:S02]  /*7310*/  @!P0 SYNCS.PHASECHK.TRANS64 P0, [R2+URZ+0xa0], R3 ;  /* 0x0000a003020085a7 */ /* 0x000ea400080010ff */
[----:B--2---:R-:W-:Y:S05]  /*7320*/  @!P0 BRA `(.L_x_32) ;  /* 0xfffffffc00f08947 */ /* 0x004fea000383ffff */
[----:B------:R-:W-:Y:S05]  /*7330*/  BRA `(.L_x_120) ;  /* 0xffffffa800cc7947 */ /* 0x000fea000383ffff */
.L_x_36:
[----:B----4-:R-:W-:-:S07]  /*7340*/  MOV R0, UR5 ;  /* 0x0000000500007c02 */ /* 0x010fce0008000f00 */
.L_x_121:
[----:B-1----:R1:W2:Y:S02]  /*7350*/  SYNCS.PHASECHK.TRANS64.TRYWAIT P0, [R0+URZ], R2 ;  /* 0x00000002000075a7 */ /* 0x0022a400080011ff */
[----:B--2---:R-:W-:Y:S05]  /*7360*/  @!P0 NANOSLEEP.SYNCS 0x989680 ;  /* 0x009896800000895d */ /* 0x004fea0003900000 */
[----:B------:R-:W2:Y:S02]  /*7370*/  @!P0 SYNCS.PHASECHK.TRANS64 P0, [R0+URZ], R2 ;  /* 0x00000002000085a7 */ /* 0x000ea400080010ff */
[----:B--2---:R-:W-:Y:S05]  /*7380*/  @!P0 BRA `(.L_x_121) ;  /* 0xfffffffc00f08947 */ /* 0x004fea000383ffff */
[----:B------:R-:W-:Y:S05]  /*7390*/  BRA `(.L_x_122) ;  /* 0xffffffb0003c7947 */ /* 0x000fea000383ffff */
.L_x_37:
[----:B----4-:R-:W-:-:S07]  /*73a0*/  MOV R0, UR5 ;  /* 0x0000000500007c02 */ /* 0x010fce0008000f00 */
.L_x_123:
[----:B-1----:R1:W2:Y:S02]  /*73b0*/  SYNCS.PHASECHK.TRANS64.TRYWAIT P0, [R0+URZ], R3 ;  /* 0x00000003000075a7 */ /* 0x0022a400080011ff */
[----:B--2---:R-:W-:Y:S05]  /*73c0*/  @!P0 NANOSLEEP.SYNCS 0x989680 ;  /* 0x009896800000895d */ /* 0x004fea0003900000 */
[----:B------:R-:W2:Y:S02]  /*73d0*/  @!P0 SYNCS.PHASECHK.TRANS64 P0, [R0+URZ], R3 ;  /* 0x00000003000085a7 */ /* 0x000ea400080010ff */
[----:B--2---:R-:W-:Y:S05]  /*73e0*/  @!P0 BRA `(.L_x_123) ;  /* 0xfffffffc00f08947 */ /* 0x004fea000383ffff */
[----:B------:R-:W-:Y:S05]  /*73f0*/  BRA `(.L_x_124) ;  /* 0xffffffb000487947 */ /* 0x000fea000383ffff */
.L_x_38:
[----:B----4-:R-:W-:-:S07]  /*7400*/  MOV R0, UR5 ;  /* 0x0000000500007c02 */ /* 0x010fce0008000f00 */
.L_x_125:
[----:B-1----:R1:W2:Y:S02]  /*7410*/  SYNCS.PHASECHK.TRANS64.TRYWAIT P0, [R0+URZ], R3 ;  /* 0x00000003000075a7 */ /* 0x0022a400080011ff */
[----:B--2---:R-:W-:Y:S05]  /*7420*/  @!P0 NANOSLEEP.SYNCS 0x989680 ;  /* 0x009896800000895d */ /* 0x004fea0003900000 */
[----:B------:R-:W2:Y:S02]  /*7430*/  @!P0 SYNCS.PHASECHK.TRANS64 P0, [R0+URZ], R3 ;  /* 0x00000003000085a7 */ /* 0x000ea400080010ff */
[----:B--2---:R-:W-:Y:S05]  /*7440*/  @!P0 BRA `(.L_x_125) ;  /* 0xfffffffc00f08947 */ /* 0x004fea000383ffff */
[----:B------:R-:W-:Y:S05]  /*7450*/  BRA `(.L_x_126) ;  /* 0xffffffb000547947 */ /* 0x000fea000383ffff */
.L_x_39:
[----:B----4-:R-:W-:-:S07]  /*7460*/  MOV R0, UR5 ;  /* 0x0000000500007c02 */ /* 0x010fce0008000f00 */
.L_x_127:
[----:B-1----:R1:W2:Y:S02]  /*7470*/  SYNCS.PHASECHK.TRANS64.TRYWAIT P0, [R0+URZ], R3 ;  /* 0x00000003000075a7 */ /* 0x0022a400080011ff */
[----:B--2---:R-:W-:Y:S05]  /*7480*/  @!P0 NANOSLEEP.SYNCS 0x989680 ;  /* 0x009896800000895d */ /* 0x004fea0003900000 */
[----:B------:R-:W2:Y:S02]  /*7490*/  @!P0 SYNCS.PHASECHK.TRANS64 P0, [R0+URZ], R3 ;  /* 0x00000003000085a7 */ /* 0x000ea400080010ff */
[----:B--2---:R-:W-:Y:S05]  /*74a0*/  @!P0 BRA `(.L_x_127) ;  /* 0xfffffffc00f08947 */ /* 0x004fea000383ffff */
[----:B------:R-:W-:Y:S05]  /*74b0*/  BRA `(.L_x_128) ;  /* 0xffffffb000607947 */ /* 0x000fea000383ffff */
.L_x_40:
[----:B----4-:R-:W-:-:S07]  /*74c0*/  MOV R0, UR5 ;  /* 0x0000000500007c02 */ /* 0x010fce0008000f00 */
.L_x_129:
[----:B-1----:R1:W2:Y:S02]  /*74d0*/  SYNCS.PHASECHK.TRANS64.TRYWAIT P0, [R0+URZ], R3 ;  /* 0x00000003000075a7 */ /* 0x0022a400080011ff */
[----:B--2---:R-:W-:Y:S05]  /*74e0*/  @!P0 NANOSLEEP.SYNCS 0x989680 ;  /* 0x009896800000895d */ /* 0x004fea0003900000 */
[----:B------:R-:W2:Y:S02]  /*74f0*/  @!P0 SYNCS.PHASECHK.TRANS64 P0, [R0+URZ], R3 ;  /* 0x00000003000085a7 */ /* 0x000ea400080010ff */
[----:B--2---:R-:W-:Y:S05]  /*7500*/  @!P0 BRA `(.L_x_129) ;  /* 0xfffffffc00f08947 */ /* 0x004fea000383ffff */
[----:B------:R-:W-:Y:S05]  /*7510*/  BRA `(.L_x_130) ;  /* 0xffffffb0006c7947 */ /* 0x000fea000383ffff */
.L_x_43:
[----:B-1----:R1:W2:Y:S02]  /*7520*/  SYNCS.PHASECHK.TRANS64.TRYWAIT P0, [R0+URZ+0x100], R4 ;  /* 0x00010004000075a7 */ /* 0x0022a400080011ff */
[----:B--2---:R-:W-:Y:S05]  /*7530*/  @!P0 NANOSLEEP.SYNCS 0x989680 ;  /* 0x009896800000895d */ /* 0x004fea0003900000 */
[----:B------:R-:W2:Y:S02]  /*7540*/  @!P0 SYNCS.PHASECHK.TRANS64 P0, [R0+URZ+0x100], R4 ;  /* 0x00010004000085a7 */ /* 0x000ea400080010ff */
[----:B--2---:R-:W-:Y:S05]  /*7550*/  @!P0 BRA `(.L_x_43) ;  /* 0xfffffffc00f08947 */ /* 0x004fea000383ffff */
[----:B------:R-:W-:Y:S05]  /*7560*/  BRA `(.L_x_131) ;  /* 0xffffffb000c87947 */ /* 0x000fea000383ffff */
.L_x_44:
[----:B------:R-:W-:-:S07]  /*7570*/  MOV R0, UR5 ;  /* 0x0000000500007c02 */ /* 0x000fce0008000f00 */
.L_x_132:
[----:B-1----:R1:W2:Y:S02]  /*7580*/  SYNCS.PHASECHK.TRANS64.TRYWAIT P0, [R0+URZ+0xb0], R5 ;  /* 0x0000b005000075a7 */ /* 0x0022a400080011ff */
[----:B--2---:R-:W-:Y:S05]  /*7590*/  @!P0 NANOSLEEP.SYNCS 0x989680 ;  /* 0x009896800000895d */ /* 0x004fea0003900000 */
[----:B------:R-:W2:Y:S02]  /*75a0*/  @!P0 SYNCS.PHASECHK.TRANS64 P0, [R0+URZ+0xb0], R5 ;  /* 0x0000b005000085a7 */ /* 0x000ea400080010ff */
[----:B--2---:R-:W-:Y:S05]  /*75b0*/  @!P0 BRA `(.L_x_132) ;  /* 0xfffffffc00f08947 */ /* 0x004fea000383ffff */
[----:B------:R-:W-:Y:S05]  /*75c0*/  BRA `(.L_x_133) ;  /* 0xffffffb000d87947 */ /* 0x000fea000383ffff */
.L_x_45:
[----:B-1----:R1:W2:Y:S02]  /*75d0*/  SYNCS.PHASECHK.TRANS64.TRYWAIT P1, [R0+URZ+0xa0], R4 ;  /* 0x0000a004000075a7 */ /* 0x0022a400080211ff */
[----:B--2---:R-:W-:Y:S05]  /*75e0*/  @!P1 NANOSLEEP.SYNCS 0x989680 ;  /* 0x009896800000995d */ /* 0x004fea0003900000 */
[----:B------:R-:W2:Y:S02]  /*75f0*/  @!P1 SYNCS.PHASECHK.TRANS64 P1, [R0+URZ+0xa0], R4 ;  /* 0x0000a004000095a7 */ /* 0x000ea400080210ff */
[----:B--2---:R-:W-:Y:S05]  /*7600*/  @!P1 BRA `(.L_x_45) ;  /* 0xfffffffc00f09947 */ /* 0x004fea000383ffff */
[----:B------:R-:W-:Y:S05]  /*7610*/  BRA `(.L_x_134) ;  /* 0xffffffb400087947 */ /* 0x000fea000383ffff */
.L_x_48:
[----:B------:R-:W-:-:S07]  /*7620*/  MOV R0, UR5 ;  /* 0x0000000500007c02 */ /* 0x000fce0008000f00 */
.L_x_135:
[----:B-1----:R1:W2:Y:S02]  /*7630*/  SYNCS.PHASECHK.TRANS64.TRYWAIT P0, [R0+URZ+0xb0], R2 ;  /* 0x0000b002000075a7 */ /* 0x0022a400080011ff */
[----:B--2---:R-:W-:Y:S05]  /*7640*/  @!P0 NANOSLEEP.SYNCS 0x989680 ;  /* 0x009896800000895d */ /* 0x004fea0003900000 */
[----:B------:R-:W2:Y:S02]  /*7650*/  @!P0 SYNCS.PHASECHK.TRANS64 P0, [R0+URZ+0xb0], R2 ;  /* 0x0000b002000085a7 */ /* 0x000ea400080010ff */
[----:B--2---:R-:W-:Y:S05]  /*7660*/  @!P0 BRA `(.L_x_135) ;  /* 0xfffffffc00f08947 */ /* 0x004fea000383ffff */
[----:B------:R-:W-:Y:S05]  /*7670*/  BRA `(.L_x_47) ;  /* 0xffffffb4005c7947 */ /* 0x000fea000383ffff */
.L_x_55:
[----:B-1----:R1:W2:Y:S02]  /*7680*/  SYNCS.PHASECHK.TRANS64.TRYWAIT P1, [R0+URZ+0xa0], R2 ;  /* 0x0000a002000075a7 */ /* 0x0022a400080211ff */
[----:B--2---:R-:W-:Y:S05]  /*7690*/  @!P1 NANOSLEEP.SYNCS 0x989680 ;  /* 0x009896800000995d */ /* 0x004fea0003900000 */
[----:B------:R-:W2:Y:S02]  /*76a0*/  @!P1 SYNCS.PHASECHK.TRANS64 P1, [R0+URZ+0xa0], R2 ;  /* 0x0000a002000095a7 */ /* 0x000ea400080210ff */
[----:B--2---:R-:W-:Y:S05]  /*76b0*/  @!P1 BRA `(.L_x_55) ;  /* 0xfffffffc00f09947 */ /* 0x004fea000383ffff */
[----:B------:R-:W-:Y:S05]  /*76c0*/  BRA `(.L_x_136) ;  /* 0xffffffb800ec7947 */ /* 0x000fea000383ffff */
.L_x_56:
[----:B------:R-:W-:-:S07]  /*76d0*/  MOV R2, UR6 ;  /* 0x0000000600027c02 */ /* 0x000fce0008000f00 */
.L_x_137:
[----:B-1----:R1:W2:Y:S02]  /*76e0*/  SYNCS.PHASECHK.TRANS64.TRYWAIT P0, [R2+URZ+0xe0], R0 ;  /* 0x0000e000020075a7 */ /* 0x0022a400080011ff */
[----:B--2---:R-:W-:Y:S05]  /*76f0*/  @!P0 NANOSLEEP.SYNCS 0x989680 ;  /* 0x009896800000895d */ /* 0x004fea0003900000 */
[----:B------:R-:W2:Y:S02]  /*7700*/  @!P0 SYNCS.PHASECHK.TRANS64 P0, [R2+URZ+0xe0], R0 ;  /* 0x0000e000020085a7 */ /* 0x000ea400080010ff */
[----:B--2---:R-:W-:Y:S05]  /*7710*/  @!P0 BRA `(.L_x_137) ;  /* 0xfffffffc00f08947 */ /* 0x004fea000383ffff */
[----:B------:R-:W-:Y:S05]  /*7720*/  BRA `(.L_x_138) ;  /* 0xffffffbc003c7947 */ /* 0x000fea000383ffff */
.L_x_59:
[----:B------:R-:W-:Y:S07]  /*7730*/  MOV R0, UR11 ;  /* 0x0000000b00007c02 */ /* 0x000fee0008000f00 */
.L_x_139:
[----:B-1----:R1:W2:Y:S02]  /*7740*/  SYNCS.PHASECHK.TRANS64.TRYWAIT P0, [R0+URZ], R2 ;  /* 0x00000002000075a7 */ /* 0x0022a400080011ff */
[----:B--2---:R-:W-:Y:S05]  /*7750*/  @!P0 NANOSLEEP.SYNCS 0x989680 ;  /* 0x009896800000895d */ /* 0x004fea0003900000 */
[----:B------:R-:W2:Y:S02]  /*7760*/  @!P0 SYNCS.PHASECHK.TRANS64 P0, [R0+URZ], R2 ;  /* 0x00000002000085a7 */ /* 0x000ea400080010ff */
[----:B--2---:R-:W-:Y:S05]  /*7770*/  @!P0 BRA `(.L_x_139) ;  /* 0xfffffffc00f08947 */ /* 0x004fea000383ffff */
[----:B------:R-:W-:Y:S05]  /*7780*/  BRA `(.L_x_58) ;  /* 0xffffffbc00587947 */ /* 0x000fea000383ffff */
.L_x_62:
[----:B------:R-:W-:-:S07]  /*7790*/  MOV R0, UR6 ;  /* 0x0000000600007c02 */ /* 0x000fce0008000f00 */
.L_x_140:
[----:B--2---:R2:W4:Y:S02]  /*77a0*/  SYNCS.PHASECHK.TRANS64.TRYWAIT P0, [R0+URZ], R2 ;  /* 0x00000002000075a7 */ /* 0x00452400080011ff */
[----:B----4-:R-:W-:Y:S05]  /*77b0*/  @!P0 NANOSLEEP.SYNCS 0x989680 ;  /* 0x009896800000895d */ /* 0x010fea0003900000 */
[----:B------:R-:W4:Y:S02]  /*77c0*/  @!P0 SYNCS.PHASECHK.TRANS64 P0, [R0+URZ], R2 ;  /* 0x00000002000085a7 */ /* 0x000f2400080010ff */
[----:B----4-:R-:W-:Y:S05]  /*77d0*/  @!P0 BRA `(.L_x_140) ;  /* 0xfffffffc00f08947 */ /* 0x010fea000383ffff */
[----:B------:R-:W-:Y:S05]  /*77e0*/  BRA `(.L_x_141) ;  /* 0xffffffc000847947 */ /* 0x000fea000383ffff */
.L_x_63:
[----:B------:R-:W-:-:S07]  /*77f0*/  MOV R0, UR6 ;  /* 0x0000000600007c02 */ /* 0x000fce0008000f00 */
.L_x_142:
[----:B-1----:R1:W2:Y:S02]  /*7800*/  SYNCS.PHASECHK.TRANS64.TRYWAIT P0, [R0+URZ], R3 ;  /* 0x00000003000075a7 */ /* 0x0022a400080011ff */
[----:B--2---:R-:W-:Y:S05]  /*7810*/  @!P0 NANOSLEEP.SYNCS 0x989680 ;  /* 0x009896800000895d */ /* 0x004fea0003900000 */
[----:B------:R-:W2:Y:S02]  /*7820*/  @!P0 SYNCS.PHASECHK.TRANS64 P0, [R0+URZ], R3 ;  /* 0x00000003000085a7 */ /* 0x000ea400080010ff */
[----:B--2---:R-:W-:Y:S05]  /*7830*/  @!P0 BRA `(.L_x_142) ;  /* 0xfffffffc00f08947 */ /* 0x004fea000383ffff */
[----:B------:R-:W-:Y:S05]  /*7840*/  BRA `(.L_x_143) ;  /* 0xffffffc000907947 */ /* 0x000fea000383ffff */
.L_x_64:
[----:B------:R-:W-:-:S07]  /*7850*/  MOV R0, UR6 ;  /* 0x0000000600007c02 */ /* 0x000fce0008000f00 */
.L_x_144:
[----:B-1----:R1:W2:Y:S02]  /*7860*/  SYNCS.PHASECHK.TRANS64.TRYWAIT P0, [R0+URZ], R3 ;  /* 0x00000003000075a7 */ /* 0x0022a400080011ff */
[----:B--2---:R-:W-:Y:S05]  /*7870*/  @!P0 NANOSLEEP.SYNCS 0x989680 ;  /* 0x009896800000895d */ /* 0x004fea0003900000 */
[----:B------:R-:W2:Y:S02]  /*7880*/  @!P0 SYNCS.PHASECHK.TRANS64 P0, [R0+URZ], R3 ;  /* 0x00000003000085a7 */ /* 0x000ea400080010ff */
[----:B--2---:R-:W-:Y:S05]  /*7890*/  @!P0 BRA `(.L_x_144) ;  /* 0xfffffffc00f08947 */ /* 0x004fea000383ffff */
[----:B------:R-:W-:Y:S05]  /*78a0*/  BRA `(.L_x_145) ;  /* 0xffffffc0009c7947 */ /* 0x000fea000383ffff */
.L_x_65:
[----:B-1----:R-:W-:-:S07]  /*78b0*/  MOV R0, UR7 ;  /* 0x0000000700007c02 */ /* 0x002fce0008000f00 */
.L_x_146:
[----:B-1----:R1:W2:Y:S02]  /*78c0*/  SYNCS.PHASECHK.TRANS64.TRYWAIT P0, [R0+URZ], R2 ;  /* 0x00000002000075a7 */ /* 0x0022a400080011ff */
[----:B--2---:R-:W-:Y:S05]  /*78d0*/  @!P0 NANOSLEEP.SYNCS 0x989680 ;  /* 0x009896800000895d */ /* 0x004fea0003900000 */
[----:B------:R-:W2:Y:S02]  /*78e0*/  @!P0 SYNCS.PHASECHK.TRANS64 P0, [R0+URZ], R2 ;  /* 0x00000002000085a7 */ /* 0x000ea400080010ff */
[----:B--2---:R-:W-:Y:S05]  /*78f0*/  @!P0 BRA `(.L_x_146) ;  /* 0xfffffffc00f08947 */ /* 0x004fea000383ffff */
[----:B------:R-:W-:Y:S05]  /*7900*/  BRA `(.L_x_147) ;  /* 0xffffffc000a87947 */ /* 0x000fea000383ffff */
.L_x_70:
[----:B--2---:R2:W3:Y:S02]  /*7910*/  SYNCS.PHASECHK.TRANS64.TRYWAIT P0, [R0+URZ+0xa0], R2 ;  /* 0x0000a002000075a7 */ /* 0x0044e400080011ff */
[----:B---3--:R-:W-:Y:S05]  /*7920*/  @!P0 NANOSLEEP.SYNCS 0x989680 ;  /* 0x009896800000895d */ /* 0x008fea0003900000 */
[----:B------:R-:W3:Y:S02]  /*7930*/  @!P0 SYNCS.PHASECHK.TRANS64 P0, [R0+URZ+0xa0], R2 ;  /* 0x0000a002000085a7 */ /* 0x000ee400080010ff */
[----:B---3--:R-:W-:Y:S05]  /*7940*/  @!P0 BRA `(.L_x_70) ;  /* 0xfffffffc00f08947 */ /* 0x008fea000383ffff */
[----:B------:R-:W-:Y:S05]  /*7950*/  BRA `(.L_x_148) ;  /* 0xffffffc400a07947 */ /* 0x000fea000383ffff */
.L_x_73:
[----:B------:R-:W-:Y:S07]  /*7960*/  MOV R0, UR7 ;  /* 0x0000000700007c02 */ /* 0x000fee0008000f00 */
.L_x_149:
[----:B--2---:R2:W3:Y:S02]  /*7970*/  SYNCS.PHASECHK.TRANS64.TRYWAIT P0, [R0+URZ+0x98], R2 ;  /* 0x00009802000075a7 */ /* 0x0044e400080011ff */
[----:B---3--:R-:W-:Y:S05]  /*7980*/  @!P0 NANOSLEEP.SYNCS 0x989680 ;  /* 0x009896800000895d */ /* 0x008fea0003900000 */
[----:B------:R-:W3:Y:S02]  /*7990*/  @!P0 SYNCS.PHASECHK.TRANS64 P0, [R0+URZ+0x98], R2 ;  /* 0x00009802000085a7 */ /* 0x000ee400080010ff */
[----:B---3--:R-:W-:Y:S05]  /*79a0*/  @!P0 BRA `(.L_x_149) ;  /* 0xfffffffc00f08947 */ /* 0x008fea000383ffff */
[----:B------:R-:W-:Y:S05]  /*79b0*/  BRA `(.L_x_72) ;  /* 0xffffffc800807947 */ /* 0x000fea000383ffff */
.L_x_76:
[----:B------:R-:W-:Y:S07]  /*79c0*/  MOV R0, UR15 ;  /* 0x0000000f00007c02 */ /* 0x000fee0008000f00 */
.L_x_150:
[----:B-1----:R1:W2:Y:S02]  /*79d0*/  SYNCS.PHASECHK.TRANS64.TRYWAIT P0, [R0+URZ+0x78], R9 ;  /* 0x00007809000075a7 */ /* 0x0022a400080011ff */
[----:B--2---:R-:W-:Y:S05]  /*79e0*/  @!P0 NANOSLEEP.SYNCS 0x989680 ;  /* 0x009896800000895d */ /* 0x004fea0003900000 */
[----:B------:R-:W2:Y:S02]  /*79f0*/  @!P0 SYNCS.PHASECHK.TRANS64 P0, [R0+URZ+0x78], R9 ;  /* 0x00007809000085a7 */ /* 0x000ea400080010ff */
[----:B--2---:R-:W-:Y:S05]  /*7a00*/  @!P0 BRA `(.L_x_150) ;  /* 0xfffffffc00f08947 */ /* 0x004fea000383ffff */
[----:B------:R-:W-:Y:S05]  /*7a10*/  BRA `(.L_x_151) ;  /* 0xffffffc800f87947 */ /* 0x000fea000383ffff */
.L_x_77:
[----:B------:R-:W-:Y:S07]  /*7a20*/  MOV R0, UR13 ;  /* 0x0000000d00007c02 */ /* 0x000fee0008000f00 */
.L_x_152:
[----:B-1----:R1:W2:Y:S02]  /*7a30*/  SYNCS.PHASECHK.TRANS64.TRYWAIT P0, [R0+URZ+0x78], R20 ;  /* 0x00007814000075a7 */ /* 0x0022a400080011ff */
[----:B--2---:R-:W-:Y:S05]  /*7a40*/  @!P0 NANOSLEEP.SYNCS 0x989680 ;  /* 0x009896800000895d */ /* 0x004fea0003900000 */
[----:B------:R-:W2:Y:S02]  /*7a50*/  @!P0 SYNCS.PHASECHK.TRANS64 P0, [R0+URZ+0x78], R20 ;  /* 0x00007814000085a7 */ /* 0x000ea400080010ff */
[----:B--2---:R-:W-:Y:S05]  /*7a60*/  @!P0 BRA `(.L_x_152) ;  /* 0xfffffffc00f08947 */ /* 0x004fea000383ffff */
[----:B------:R-:W-:Y:S05]  /*7a70*/  BRA `(.L_x_153) ;  /* 0xffffffcc00987947 */ /* 0x000fea000383ffff */
.L_x_79:
[----:B------:R-:W-:-:S07]  /*7a80*/  MOV R0, UR4 ;  /* 0x0000000400007c02 */ /* 0x000fce0008000f00 */
.L_x_154:
[----:B-1----:R1:W3:Y:S02]  /*7a90*/  SYNCS.PHASECHK.TRANS64.TRYWAIT P0, [R0+URZ], R2 ;  /* 0x00000002000075a7 */ /* 0x0022e400080011ff */
[----:B---3--:R-:W-:Y:S05]  /*7aa0*/  @!P0 NANOSLEEP.SYNCS 0x989680 ;  /* 0x009896800000895d */ /* 0x008fea0003900000 */
[----:B------:R-:W3:Y:S02]  /*7ab0*/  @!P0 SYNCS.PHASECHK.TRANS64 P0, [R0+URZ], R2 ;  /* 0x00000002000085a7 */ /* 0x000ee400080010ff */
[----:B---3--:R-:W-:Y:S05]  /*7ac0*/  @!P0 BRA `(.L_x_154) ;  /* 0xfffffffc00f08947 */ /* 0x008fea000383ffff */
[----:B------:R-:W-:Y:S05]  /*7ad0*/  BRA `(.L_x_155) ;  /* 0xffffffd000247947 */ /* 0x000fea000383ffff */
.L_x_80:
[----:B------:R-:W-:-:S07]  /*7ae0*/  MOV R0, UR4 ;  /* 0x0000000400007c02 */ /* 0x000fce0008000f00 */
.L_x_156:
[----:B-1----:R1:W3:Y:S02]  /*7af0*/  SYNCS.PHASECHK.TRANS64.TRYWAIT P0, [R0+URZ], R2 ;  /* 0x00000002000075a7 */ /* 0x0022e400080011ff */
[----:B---3--:R-:W-:Y:S05]  /*7b00*/  @!P0 NANOSLEEP.SYNCS 0x989680 ;  /* 0x009896800000895d */ /* 0x008fea0003900000 */
[----:B------:R-:W3:Y:S02]  /*7b10*/  @!P0 SYNCS.PHASECHK.TRANS64 P0, [R0+URZ], R2 ;  /* 0x00000002000085a7 */ /* 0x000ee400080010ff */
[----:B---3--:R-:W-:Y:S05]  /*7b20*/  @!P0 BRA `(.L_x_156) ;  /* 0xfffffffc00f08947 */ /* 0x008fea000383ffff */
[----:B------:R-:W-:Y:S05]  /*7b30*/  BRA `(.L_x_157) ;  /* 0xffffffd000307947 */ /* 0x000fea000383ffff */
.L_x_82:
[----:B--2---:R2:W4:Y:S02]  /*7b40*/  SYNCS.PHASECHK.TRANS64.TRYWAIT P0, [R0+URZ+0xa0], R2 ;  /* 0x0000a002000075a7 */ /* 0x00452400080011ff */
[----:B----4-:R-:W-:Y:S05]  /*7b50*/  @!P0 NANOSLEEP.SYNCS 0x989680 ;  /* 0x009896800000895d */ /* 0x010fea0003900000 */
[----:B------:R-:W4:Y:S02]  /*7b60*/  @!P0 SYNCS.PHASECHK.TRANS64 P0, [R0+URZ+0xa0], R2 ;  /* 0x0000a002000085a7 */ /* 0x000f2400080010ff */
[----:B----4-:R-:W-:Y:S05]  /*7b70*/  @!P0 BRA `(.L_x_82) ;  /* 0xfffffffc00f08947 */ /* 0x010fea000383ffff */
[----:B------:R-:W-:Y:S05]  /*7b80*/  BRA `(.L_x_158) ;  /* 0xffffffd400207947 */ /* 0x000fea000383ffff */
.L_x_92:
[----:B-1----:R1:W3:Y:S02]  /*7b90*/  SYNCS.PHASECHK.TRANS64.TRYWAIT P1, [R2+URZ+0x60], R4 ;  /* 0x00006004020075a7 */ /* 0x0022e400080211ff */
[----:B---3--:R-:W-:Y:S05]  /*7ba0*/  @!P1 NANOSLEEP.SYNCS 0x989680 ;  /* 0x009896800000995d */ /* 0x008fea0003900000 */
[----:B------:R-:W3:Y:S02]  /*7bb0*/  @!P1 SYNCS.PHASECHK.TRANS64 P1, [R2+URZ+0x60], R4 ;  /* 0x00006004020095a7 */ /* 0x000ee400080210ff */
[----:B---3--:R-:W-:Y:S05]  /*7bc0*/  @!P1 BRA `(.L_x_92) ;  /* 0xfffffffc00f09947 */ /* 0x008fea000383ffff */
[----:B------:R-:W-:Y:S05]  /*7bd0*/  BRA `(.L_x_91) ;  /* 0xffffffe000207947 */ /* 0x000fea000383ffff */
.L_x_94:
[----:B-1----:R1:W2:Y:S02]  /*7be0*/  SYNCS.PHASECHK.TRANS64.TRYWAIT P0, [R44+URZ+0xc0], R3 ;  /* 0x0000c0032c0075a7 */ /* 0x0022a400080011ff */
[----:B--2---:R-:W-:Y:S05]  /*7bf0*/  @!P0 NANOSLEEP.SYNCS 0x989680 ;  /* 0x009896800000895d */ /* 0x004fea0003900000 */
[----:B------:R-:W2:Y:S02]  /*7c00*/  @!P0 SYNCS.PHASECHK.TRANS64 P0, [R44+URZ+0xc0], R3 ;  /* 0x0000c0032c0085a7 */ /* 0x000ea400080010ff */
[----:B--2---:R-:W-:Y:S05]  /*7c10*/  @!P0 BRA `(.L_x_94) ;  /* 0xfffffffc00f08947 */ /* 0x004fea000383ffff */
[----:B------:R-:W-:Y:S05]  /*7c20*/  BRA `(.L_x_93) ;  /* 0xffffffe000707947 */ /* 0x000fea000383ffff */
.L_x_105:
[----:B-1----:R1:W2:Y:S02]  /*7c30*/  SYNCS.PHASECHK.TRANS64.TRYWAIT P0, [R2+URZ+0x60], R45 ;  /* 0x0000602d020075a7 */ /* 0x0022a400080011ff */
[----:B--2---:R-:W-:Y:S05]  /*7c40*/  @!P0 NANOSLEEP.SYNCS 0x989680 ;  /* 0x009896800000895d */ /* 0x004fea0003900000 */
[----:B------:R-:W2:Y:S02]  /*7c50*/  @!P0 SYNCS.PHASECHK.TRANS64 P0, [R2+URZ+0x60], R45 ;  /* 0x0000602d020085a7 */ /* 0x000ea400080010ff */
[----:B--2---:R-:W-:Y:S05]  /*7c60*/  @!P0 BRA `(.L_x_105) ;  /* 0xfffffffc00f08947 */ /* 0x004fea000383ffff */
[----:B------:R-:W-:Y:S05]  /*7c70*/  BRA `(.L_x_104) ;  /* 0xffffffe800807947 */ /* 0x000fea000383ffff */
        .weak           $__internal_0_$__cuda_sm10x_tcgen05_guardrail_trap_col_being_dealloced_not_returned_by_alloc
        .type           $__internal_0_$__cuda_sm10x_tcgen05_guardrail_trap_col_being_dealloced_not_returned_by_alloc,@function
        .size           $__internal_0_$__cuda_sm10x_tcgen05_guardrail_trap_col_being_dealloced_not_returned_by_alloc,($__internal_1_$__cuda_sm10x_tcgen05_guardrail_trap_phase_invalid_during_alloc - $__internal_0_$__cuda_sm10x_tcgen05_guardrail_trap_col_being_dealloced_not_returned_by_alloc)
$__internal_0_$__cuda_sm10x_tcgen05_guardrail_trap_col_being_dealloced_not_returned_by_alloc:
[----:B------:R-:W-:Y:S05]  /*7c80*/  BPT.TRAP 0x1 ;  /* 0x000000040000795c */ /* 0x000fea0000300000 */
[----:B------:R-:W-:-:S04]  /*7c90*/  HFMA2 R3, -RZ, RZ, 0, 0 ;  /* 0x00000000ff037431 */ /* 0x000fc800000001ff */
[----:B------:R-:W-:Y:S05]  /*7ca0*/  RET.REL.NODEC R2 `(_ZN7cutlass13device_kernelINS_4gemm6kernel13GemmUniversalIN4cute5tupleIJiiiiEEENS1_10collective13CollectiveMmaINS1_35MainloopSm100TmaUmmaWarpSpecializedILi6ELi2ELi4ENS5_IJNS4_1CILi1EEESB_SB_EEEEENS5_IJNSA_ILi64EEESE_NSA_ILi128EEEEEENS_10bfloat16_tENS5_IJlSB_lEEESH_SI_NS4_8TiledMMAINS4_8MMA_AtomIJNS4_20SM100_MMA_F16BF16_SSISH_SH_fLi64ELi64ELNS4_4UMMA5MajorE0ELSN_0ELNSM_7ScaleInE0ELSO_0EEEEEENS4_6LayoutISC_NS5_IJNSA_ILi0EEESS_SS_EEEEENS5_IJNS4_10UnderscoreESV_SV_EEEEENS4_13SM90_TMA_LOADENS4_14ComposedLayoutINS4_7SwizzleILi3ELi4ELi3EEENS4_18smem_ptr_flag_bitsILi16EEENSR_INS5_IJNSA_ILi8EEESE_EEENS5_IJSE_SB_EEEEEEEvNS4_8identityESY_S18_vS19_EENS_8epilogue10collective18CollectiveEpilogueINS1B_23Sm100TmaWarpSpecializedILi3ELi2ELi16ELb1ELb0EEEJSG_NS5_IJNSR_ISE_SB_EENSR_INSA_ILi32EEESB_EEEEESH_SI_SH_SI_NS1B_6fusion15FusionCallbacksIS1F_NS1K_17LinearCombinationISH_fSH_fLNS_15FloatRoundStyleE2EEESG_S1J_JEEENS4_5SM1004TMEM4LOAD26SM100_TMEM_LOAD_16dp256b4xESY_NSZ_INS10_ILi2ELi4ELi3EEES13_NSR_INS5_IJS14_S1H_EEENS5_IJS1H_SB_EEEEEEENS4_17SM75_U32x4_LDSM_NENS4_14SM90_TMA_STOREES1Y_NS4_17SM90_U32x4_STSM_NENS4_39AutoVectorizingCopyWithAssumedAlignmentILi128EEEEEEvvEEEEvNT_6ParamsE) ;  /* 0xffffff8002d47950 */ /* 0x000fea0003c3ffff */
        .weak           $__internal_1_$__cuda_sm10x_tcgen05_guardrail_trap_phase_invalid_during_alloc
        .type           $__internal_1_$__cuda_sm10x_tcgen05_guardrail_trap_phase_invalid_during_alloc,@function
        .size           $__internal_1_$__cuda_sm10x_tcgen05_guardrail_trap_phase_invalid_during_alloc,($__internal_2_$__cuda_sm10x_tcgen05_guardrail_trap_unallocated_columns_being_dealloced - $__internal_1_$__cuda_sm10x_tcgen05_guardrail_trap_phase_invalid_during_alloc)
$__internal_1_$__cuda_sm10x_tcgen05_guardrail_trap_phase_invalid_during_alloc:
[----:B------:R-:W-:Y:S05]  /*7cb0*/  BPT.TRAP 0x1 ;  /* 0x000000040000795c */ /* 0x000fea0000300000 */
[----:B------:R-:W-:-:S04]  /*7cc0*/  MOV R3, 0x0 ;  /* 0x0000000000037802 */ /* 0x000fc80000000f00 */
[----:B------:R-:W-:Y:S05]  /*7cd0*/  RET.REL.NODEC R2 `(_ZN7cutlass13device_kernelINS_4gemm6kernel13GemmUniversalIN4cute5tupleIJiiiiEEENS1_10collective13CollectiveMmaINS1_35MainloopSm100TmaUmmaWarpSpecializedILi6ELi2ELi4ENS5_IJNS4_1CILi1EEESB_SB_EEEEENS5_IJNSA_ILi64EEESE_NSA_ILi128EEEEEENS_10bfloat16_tENS5_IJlSB_lEEESH_SI_NS4_8TiledMMAINS4_8MMA_AtomIJNS4_20SM100_MMA_F16BF16_SSISH_SH_fLi64ELi64ELNS4_4UMMA5MajorE0ELSN_0ELNSM_7ScaleInE0ELSO_0EEEEEENS4_6LayoutISC_NS5_IJNSA_ILi0EEESS_SS_EEEEENS5_IJNS4_10UnderscoreESV_SV_EEEEENS4_13SM90_TMA_LOADENS4_14ComposedLayoutINS4_7SwizzleILi3ELi4ELi3EEENS4_18smem_ptr_flag_bitsILi16EEENSR_INS5_IJNSA_ILi8EEESE_EEENS5_IJSE_SB_EEEEEEEvNS4_8identityESY_S18_vS19_EENS_8epilogue10collective18CollectiveEpilogueINS1B_23Sm100TmaWarpSpecializedILi3ELi2ELi16ELb1ELb0EEEJSG_NS5_IJNSR_ISE_SB_EENSR_INSA_ILi32EEESB_EEEEESH_SI_SH_SI_NS1B_6fusion15FusionCallbacksIS1F_NS1K_17LinearCombinationISH_fSH_fLNS_15FloatRoundStyleE2EEESG_S1J_JEEENS4_5SM1004TMEM4LOAD26SM100_TMEM_LOAD_16dp256b4xESY_NSZ_INS10_ILi2ELi4ELi3EEES13_NSR_INS5_IJS14_S1H_EEENS5_IJS1H_SB_EEEEEEENS4_17SM75_U32x4_LDSM_NENS4_14SM90_TMA_STOREES1Y_NS4_17SM90_U32x4_STSM_NENS4_39AutoVectorizingCopyWithAssumedAlignmentILi128EEEEEEvvEEEEvNT_6ParamsE) ;  /* 0xffffff8002c87950 */ /* 0x000fea0003c3ffff */
        .weak           $__internal_2_$__cuda_sm10x_tcgen05_guardrail_trap_unallocated_columns_being_dealloced
        .type           $__internal_2_$__cuda_sm10x_tcgen05_guardrail_trap_unallocated_columns_being_dealloced,@function
        .size           $__internal_2_$__cuda_sm10x_tcgen05_guardrail_trap_unallocated_columns_being_dealloced,(.L_x_160 - $__internal_2_$__cuda_sm10x_tcgen05_guardrail_trap_unallocated_columns_being_dealloced)
$__internal_2_$__cuda_sm10x_tcgen05_guardrail_trap_unallocated_columns_being_dealloced:
[----:B------:R-:W-:Y:S05]  /*7ce0*/  BPT.TRAP 0x1 ;  /* 0x000000040000795c */ /* 0x000fea0000300000 */
[----:B------:R-:W-:-:S04]  /*7cf0*/  HFMA2 R3, -RZ, RZ, 0, 0 ;  /* 0x00000000ff037431 */ /* 0x000fc800000001ff */
[----:B------:R-:W-:Y:S05]  /*7d00*/  RET.REL.NODEC R2 `(_ZN7cutlass13device_kernelINS_4gemm6kernel13GemmUniversalIN4cute5tupleIJiiiiEEENS1_10collective13CollectiveMmaINS1_35MainloopSm100TmaUmmaWarpSpecializedILi6ELi2ELi4ENS5_IJNS4_1CILi1EEESB_SB_EEEEENS5_IJNSA_ILi64EEESE_NSA_ILi128EEEEEENS_10bfloat16_tENS5_IJlSB_lEEESH_SI_NS4_8TiledMMAINS4_8MMA_AtomIJNS4_20SM100_MMA_F16BF16_SSISH_SH_fLi64ELi64ELNS4_4UMMA5MajorE0ELSN_0ELNSM_7ScaleInE0ELSO_0EEEEEENS4_6LayoutISC_NS5_IJNSA_ILi0EEESS_SS_EEEEENS5_IJNS4_10UnderscoreESV_SV_EEEEENS4_13SM90_TMA_LOADENS4_14ComposedLayoutINS4_7SwizzleILi3ELi4ELi3EEENS4_18smem_ptr_flag_bitsILi16EEENSR_INS5_IJNSA_ILi8EEESE_EEENS5_IJSE_SB_EEEEEEEvNS4_8identityESY_S18_vS19_EENS_8epilogue10collective18CollectiveEpilogueINS1B_23Sm100TmaWarpSpecializedILi3ELi2ELi16ELb1ELb0EEEJSG_NS5_IJNSR_ISE_SB_EENSR_INSA_ILi32EEESB_EEEEESH_SI_SH_SI_NS1B_6fusion15FusionCallbacksIS1F_NS1K_17LinearCombinationISH_fSH_fLNS_15FloatRoundStyleE2EEESG_S1J_JEEENS4_5SM1004TMEM4LOAD26SM100_TMEM_LOAD_16dp256b4xESY_NSZ_INS10_ILi2ELi4ELi3EEES13_NSR_INS5_IJS14_S1H_EEENS5_IJS1H_SB_EEEEEEENS4_17SM75_U32x4_LDSM_NENS4_14SM90_TMA_STOREES1Y_NS4_17SM90_U32x4_STSM_NENS4_39AutoVectorizingCopyWithAssumedAlignmentILi128EEEEEEvvEEEEvNT_6ParamsE) ;  /* 0xffffff8002bc7950 */ /* 0x000fea0003c3ffff */
.L_x_159:
[----:B------:R-:W-:-:S00]  /*7d10*/  BRA `(.L_x_159) ;  /* 0xfffffffc00fc7947 */ /* 0x000fc0000383ffff */
[----:B------:R-:W-:-:S00]  /*7d20*/  NOP ;  /* 0x0000000000007918 */ /* 0x000fc00000000000 */
        /* <DEDUP_REMOVED lines=13> */
.L_x_160:


//--------------------- .nv.global.init           --------------------------
	.section	.nv.global.init,"aw",@progbits
.nv.global.init:
	.type		$str$27,@object
	.size		$str$27,($str$28 - $str$27)
$str$27:
        /*0000*/ 	.byte	0x28, 0x61, 0x64, 0x64, 0x72, 0x65, 0x73, 0x73, 0x20, 0x26, 0x20, 0x6d, 0x61, 0x73, 0x6b, 0x29
        /*0010*/ 	.byte	0x20, 0x3d, 0x3d, 0x20, 0x30, 0x00
	.type		$str$28,@object
	.size		$str$28,($str$26 - $str$28)
$str$28:
        /*0016*/ 	.byte	0x2f, 0x74, 0x6d, 0x70, 0x2f, 0x63, 0x75, 0x74, 0x6c, 0x61, 0x73, 0x73, 0x5f, 0x73, 0x77, 0x65
        /*0026*/ 	.byte	0x65, 0x70, 0x5f, 0x73, 0x72, 0x63, 0x2f, 0x69, 0x6e, 0x63, 0x6c, 0x75, 0x64, 0x65, 0x2f, 0x63
        /*0036*/ 	.byte	0x75, 0x74, 0x65, 0x2f, 0x70, 0x6f, 0x69, 0x6e, 0x74, 0x65, 0x72, 0x5f, 0x66, 0x6c, 0x61, 0x67
        /*0046*/ 	.byte	0x67, 0x65, 0x64, 0x2e, 0x68, 0x70, 0x70, 0x00
	.type		$str$26,@object
	.size		$str$26,($str$25 - $str$26)
$str$26:
        /*004e*/ 	.byte	0x2f, 0x74, 0x6d, 0x70, 0x2f, 0x63, 0x75, 0x74, 0x6c, 0x61, 0x73, 0x73, 0x5f, 0x73, 0x77, 0x65
        /*005e*/ 	.byte	0x65, 0x70, 0x5f, 0x73, 0x72, 0x63, 0x2f, 0x69, 0x6e, 0x63, 0x6c, 0x75, 0x64, 0x65, 0x2f, 0x63
        /*006e*/ 	.byte	0x75, 0x74, 0x65, 0x2f, 0x61, 0x74, 0x6f, 0x6d, 0x2f, 0x63, 0x6f, 0x70, 0x79, 0x5f, 0x74, 0x72
        /*007e*/ 	.byte	0x61, 0x69, 0x74, 0x73, 0x5f, 0x73, 0x6d, 0x31, 0x30, 0x30, 0x2e, 0x68, 0x70, 0x70, 0x00
	.type		$str$25,@object
	.size		$str$25,(__unnamed_1 - $str$25)
$str$25:
        /*008d*/ 	.byte	0x28, 0x28, 0x75, 0x69, 0x6e, 0x74, 0x33, 0x32, 0x5f, 0x74, 0x28, 0x74, 0x68, 0x72, 0x65, 0x61
        /*009d*/ 	.byte	0x64, 0x49, 0x64, 0x78, 0x2e, 0x78, 0x29, 0x20, 0x2f, 0x20, 0x33, 0x32, 0x29, 0x20, 0x25, 0x20
        /*00ad*/ 	.byte	0x34, 0x29, 0x20, 0x3d, 0x3d, 0x20, 0x28, 0x28, 0x28, 0x74, 0x6d, 0x65, 0x6d, 0x5f, 0x61, 0x64
        /*00bd*/ 	.byte	0x64, 0x72, 0x20, 0x3e, 0x3e, 0x20, 0x31, 0x36, 0x29, 0x20, 0x2f, 0x20, 0x33, 0x32, 0x29, 0x20
        /*00cd*/ 	.byte	0x25, 0x20, 0x34, 0x29, 0x00
	.type		__unnamed_1,@object
	.size		__unnamed_1,(__unnamed_2 - __unnamed_1)
__unnamed_1:
        /*00d2*/ 	.byte	0x61, 0x75, 0x74, 0x6f, 0x20, 0x63, 0x75, 0x74, 0x65, 0x3a, 0x3a, 0x61, 0x73, 0x5f, 0x70, 0x6f
        /* <DEDUP_REMOVED lines=24> */
        /*0262*/ 	.byte	0x30, 0x34, 0x38, 0x3e, 0x3e, 0x3e, 0x3e, 0x5d, 0x00
	.type		__unnamed_2,@object
	.size		__unnamed_2,(.L_2 - __unnamed_2)
__unnamed_2:
        /* <DEDUP_REMOVED lines=45> */
        /*053b*/ 	.byte	0x3e, 0x3e, 0x3e, 0x5d, 0x00
.L_2:


//--------------------- .nv.shared._ZN7cutlass13device_kernelINS_4gemm6kernel13GemmUniversalIN4cute5tupleIJiiiiEEENS1_10collective13CollectiveMmaINS1_35MainloopSm100TmaUmmaWarpSpecializedILi6ELi2ELi4ENS5_IJNS4_1CILi1EEESB_SB_EEEEENS5_IJNSA_ILi64EEESE_NSA_ILi128EEEEEENS_10bfloat16_tENS5_IJlSB_lEEESH_SI_NS4_8TiledMMAINS4_8MMA_AtomIJNS4_20SM100_MMA_F16BF16_SSISH_SH_fLi64ELi64ELNS4_4UMMA5MajorE0ELSN_0ELNSM_7ScaleInE0ELSO_0EEEEEENS4_6LayoutISC_NS5_IJNSA_ILi0EEESS_SS_EEEEENS5_IJNS4_10UnderscoreESV_SV_EEEEENS4_13SM90_TMA_LOADENS4_14ComposedLayoutINS4_7SwizzleILi3ELi4ELi3EEENS4_18smem_ptr_flag_bitsILi16EEENSR_INS5_IJNSA_ILi8EEESE_EEENS5_IJSE_SB_EEEEEEEvNS4_8identityESY_S18_vS19_EENS_8epilogue10collective18CollectiveEpilogueINS1B_23Sm100TmaWarpSpecializedILi3ELi2ELi16ELb1ELb0EEEJSG_NS5_IJNSR_ISE_SB_EENSR_INSA_ILi32EEESB_EEEEESH_SI_SH_SI_NS1B_6fusion15FusionCallbacksIS1F_NS1K_17LinearCombinationISH_fSH_fLNS_15FloatRoundStyleE2EEESG_S1J_JEEENS4_5SM1004TMEM4LOAD26SM100_TMEM_LOAD_16dp256b4xESY_NSZ_INS10_ILi2ELi4ELi3EEES13_NSR_INS5_IJS14_S1H_EEENS5_IJS1H_SB_EEEEEEENS4_17SM75_U32x4_LDSM_NENS4_14SM90_TMA_STOREES1Y_NS4_17SM90_U32x4_STSM_NENS4_39AutoVectorizingCopyWithAssumedAlignmentILi128EEEEEEvvEEEEvNT_6ParamsE --------------------------
	.section	.nv.shared._ZN7cutlass13device_kernelINS_4gemm6kernel13GemmUniversalIN4cute5tupleIJiiiiEEENS1_10collective13CollectiveMmaINS1_35MainloopSm100TmaUmmaWarpSpecializedILi6ELi2ELi4ENS5_IJNS4_1CILi1EEESB_SB_EEEEENS5_IJNSA_ILi64EEESE_NSA_ILi128EEEEEENS_10bfloat16_tENS5_IJlSB_lEEESH_SI_NS4_8TiledMMAINS4_8MMA_AtomIJNS4_20SM100_MMA_F16BF16_SSISH_SH_fLi64ELi64ELNS4_4UMMA5MajorE0ELSN_0ELNSM_7ScaleInE0ELSO_0EEEEEENS4_6LayoutISC_NS5_IJNSA_ILi0EEESS_SS_EEEEENS5_IJNS4_10UnderscoreESV_SV_EEEEENS4_13SM90_TMA_LOADENS4_14ComposedLayoutINS4_7SwizzleILi3ELi4ELi3EEENS4_18smem_ptr_flag_bitsILi16EEENSR_INS5_IJNSA_ILi8EEESE_EEENS5_IJSE_SB_EEEEEEEvNS4_8identityESY_S18_vS19_EENS_8epilogue10collective18CollectiveEpilogueINS1B_23Sm100TmaWarpSpecializedILi3ELi2ELi16ELb1ELb0EEEJSG_NS5_IJNSR_ISE_SB_EENSR_INSA_ILi32EEESB_EEEEESH_SI_SH_SI_NS1B_6fusion15FusionCallbacksIS1F_NS1K_17LinearCombinationISH_fSH_fLNS_15FloatRoundStyleE2EEESG_S1J_JEEENS4_5SM1004TMEM4LOAD26SM100_TMEM_LOAD_16dp256b4xESY_NSZ_INS10_ILi2ELi4ELi3EEES13_NSR_INS5_IJS14_S1H_EEENS5_IJS1H_SB_EEEEEEENS4_17SM75_U32x4_LDSM_NENS4_14SM90_TMA_STOREES1Y_NS4_17SM90_U32x4_STSM_NENS4_39AutoVectorizingCopyWithAssumedAlignmentILi128EEEEEEvvEEEEvNT_6ParamsE,"aw",@nobits
	.sectionflags	@""
	.align	16
	.zero		1024


//--------------------- .nv.shared.reserved.0     --------------------------
	.section	.nv.shared.reserved.0,"aw",@nobits
	.weak		__nv_reservedSMEM_offset_0_alias
	.size		__nv_reservedSMEM_offset_0_alias, 0, 64
	.other		__nv_reservedSMEM_offset_0_alias,@"STO_CUDA_RESERVED_SHARED STV_DEFAULT"
__nv_reservedSMEM_offset_0_alias:
	.zero		0
.nv.shared.reserved.0:
	.zero		64
	.weak		__nv_reservedSMEM_tcgen05_partition
	.type		__nv_reservedSMEM_tcgen05_partition,@object
	.size		__nv_reservedSMEM_tcgen05_partition,(.L_0 - __nv_reservedSMEM_tcgen05_partition)
__nv_reservedSMEM_tcgen05_partition:
	.zero		32
.L_0:


//--------------------- .nv.global                --------------------------
	.section	.nv.global,"aw",@nobits
.nv.global:
	.type		_ZN40_INTERNAL_f2d794ff_4_k_cu_489c36fa_120544cute1_E,@object
	.size		_ZN40_INTERNAL_f2d794ff_4_k_cu_489c36fa_120544cute1_E,(_ZN40_INTERNAL_f2d794ff_4_k_cu_489c36fa_120544cuda3std3__45__cpo6cbeginE - _ZN40_INTERNAL_f2d794ff_4_k_cu_489c36fa_120544cute1_E)
_ZN40_INTERNAL_f2d794ff_4_k_cu_489c36fa_120544cute1_E:
	.zero		1
	.type		_ZN40_INTERNAL_f2d794ff_4_k_cu_489c36fa_120544cuda3std3__45__cpo6cbeginE,@object
	.size		_ZN40_INTERNAL_f2d794ff_4_k_cu_489c36fa_120544cuda3std3__45__cpo6cbeginE,(_ZN40_INTERNAL_f2d794ff_4_k_cu_489c36fa_120544cuda3std3__48in_placeE - _ZN40_INTERNAL_f2d794ff_4_k_cu_489c36fa_120544cuda3std3__45__cpo6cbeginE)
_ZN40_INTERNAL_f2d794ff_4_k_cu_489c36fa_120544cuda3std3__45__cpo6cbeginE:
	.zero		1
	.type		_ZN40_INTERNAL_f2d794ff_4_k_cu_489c36fa_120544cuda3std3__48in_placeE,@object
	.size		_ZN40_INTERNAL_f2d794ff_4_k_cu_489c36fa_120544cuda3std3__48in_placeE,(_ZN40_INTERNAL_f2d794ff_4_k_cu_489c36fa_120544cuda3std6ranges3__45__cpo9iter_moveE - _ZN40_INTERNAL_f2d794ff_4_k_cu_489c36fa_120544cuda3std3__48in_placeE)
_ZN40_INTERNAL_f2d794ff_4_k_cu_489c36fa_120544cuda3std3__48in_placeE:
	.zero		1
	.type		_ZN40_INTERNAL_f2d794ff_4_k_cu_489c36fa_120544cuda3std6ranges3__45__cpo9iter_moveE,@object
	.size		_ZN40_INTERNAL_f2d794ff_4_k_cu_489c36fa_120544cuda3std6ranges3__45__cpo9iter_moveE,(_ZN40_INTERNAL_f2d794ff_4_k_cu_489c36fa_120544cuda3std3__45__cpo5beginE - _ZN40_INTERNAL_f2d794ff_4_k_cu_489c36fa_120544cuda3std6ranges3__45__cpo9iter_moveE)
_ZN40_INTERNAL_f2d794ff_4_k_cu_489c36fa_120544cuda3std6ranges3__45__cpo9iter_moveE:
	.zero		1
	.type		_ZN40_INTERNAL_f2d794ff_4_k_cu_489c36fa_120544cuda3std3__45__cpo5beginE,@object
	.size		_ZN40_INTERNAL_f2d794ff_4_k_cu_489c36fa_120544cuda3std3__45__cpo5beginE,(_ZN40_INTERNAL_f2d794ff_4_k_cu_489c36fa_120544cuda3std3__442_GLOBAL__N__f2d794ff_4_k_cu_489c36fa_120546ignoreE - _ZN40_INTERNAL_f2d794ff_4_k_cu_489c36fa_120544cuda3std3__45__cpo5beginE)
_ZN40_INTERNAL_f2d794ff_4_k_cu_489c36fa_120544cuda3std3__45__cpo5beginE:
	.zero		1
	.type		_ZN40_INTERNAL_f2d794ff_4_k_cu_489c36fa_120544cuda3std3__442_GLOBAL__N__f2d794ff_4_k_cu_489c36fa_120546ignoreE,@object
	.size		_ZN40_INTERNAL_f2d794ff_4_k_cu_489c36fa_120544cuda3std3__442_GLOBAL__N__f2d794ff_4_k_cu_489c36fa_120546ignoreE,(_ZN40_INTERNAL_f2d794ff_4_k_cu_489c36fa_120544cute7productE - _ZN40_INTERNAL_f2d794ff_4_k_cu_489c36fa_120544cuda3std3__442_GLOBAL__N__f2d794ff_4_k_cu_489c36fa_120546ignoreE)
_ZN40_INTERNAL_f2d794ff_4_k_cu_489c36fa_120544cuda3std3__442_GLOBAL__N__f2d794ff_4_k_cu_489c36fa_120546ignoreE:
	.zero		1
	.type		_ZN40_INTERNAL_f2d794ff_4_k_cu_489c36fa_120544cute7productE,@object
	.size		_ZN40_INTERNAL_f2d794ff_4_k_cu_489c36fa_120544cute7productE,(_ZN40_INTERNAL_f2d794ff_4_k_cu_489c36fa_120544cuda3std3__45__cpo3endE - _ZN40_INTERNAL_f2d794ff_4_k_cu_489c36fa_120544cute7productE)
_ZN40_INTERNAL_f2d794ff_4_k_cu_489c36fa_120544cute7productE:
	.zero		1
	.type		_ZN40_INTERNAL_f2d794ff_4_k_cu_489c36fa_120544cuda3std3__45__cpo3endE,@object
	.size		_ZN40_INTERNAL_f2d794ff_4_k_cu_489c36fa_120544cuda3std3__45__cpo3endE,(_ZN40_INTERNAL_f2d794ff_4_k_cu_489c36fa_120544cuda3std3__419piecewise_constructE - _ZN40_INTERNAL_f2d794ff_4_k_cu_489c36fa_120544cuda3std3__45__cpo3endE)
_ZN40_INTERNAL_f2d794ff_4_k_cu_489c36fa_120544cuda3std3__45__cpo3endE:
	.zero		1
	.type		_ZN40_INTERNAL_f2d794ff_4_k_cu_489c36fa_120544cuda3std3__419piecewise_constructE,@object
	.size		_ZN40_INTERNAL_f2d794ff_4_k_cu_489c36fa_120544cuda3std3__419piecewise_constructE,(_ZN40_INTERNAL_f2d794ff_4_k_cu_489c36fa_120544cuda3std3__45__cpo4cendE - _ZN40_INTERNAL_f2d794ff_4_k_cu_489c36fa_120544cuda3std3__419piecewise_constructE)
_ZN40_INTERNAL_f2d794ff_4_k_cu_489c36fa_120544cuda3std3__419piecewise_constructE:
	.zero		1
	.type		_ZN40_INTERNAL_f2d794ff_4_k_cu_489c36fa_120544cuda3std3__45__cpo4cendE,@object
	.size		_ZN40_INTERNAL_f2d794ff_4_k_cu_489c36fa_120544cuda3std3__45__cpo4cendE,(_ZN40_INTERNAL_f2d794ff_4_k_cu_489c36fa_120544cuda3std6ranges3__45__cpo4swapE - _ZN40_INTERNAL_f2d794ff_4_k_cu_489c36fa_120544cuda3std3__45__cpo4cendE)
_ZN40_INTERNAL_f2d794ff_4_k_cu_489c36fa_120544cuda3std3__45__cpo4cendE:
	.zero		1
	.type		_ZN40_INTERNAL_f2d794ff_4_k_cu_489c36fa_120544cuda3std6ranges3__45__cpo4swapE,@object
	.size		_ZN40_INTERNAL_f2d794ff_4_k_cu_489c36fa_120544cuda3std6ranges3__45__cpo4swapE,(.L_10 - _ZN40_INTERNAL_f2d794ff_4_k_cu_489c36fa_120544cuda3std6ranges3__45__cpo4swapE)
_ZN40_INTERNAL_f2d794ff_4_k_cu_489c36fa_120544cuda3std6ranges3__45__cpo4swapE:
	.zero		1
.L_10:


//--------------------- .nv.constant0._ZN7cutlass13device_kernelINS_4gemm6kernel13GemmUniversalIN4cute5tupleIJiiiiEEENS1_10collective13CollectiveMmaINS1_35MainloopSm100TmaUmmaWarpSpecializedILi6ELi2ELi4ENS5_IJNS4_1CILi1EEESB_SB_EEEEENS5_IJNSA_ILi64EEESE_NSA_ILi128EEEEEENS_10bfloat16_tENS5_IJlSB_lEEESH_SI_NS4_8TiledMMAINS4_8MMA_AtomIJNS4_20SM100_MMA_F16BF16_SSISH_SH_fLi64ELi64ELNS4_4UMMA5MajorE0ELSN_0ELNSM_7ScaleInE0ELSO_0EEEEEENS4_6LayoutISC_NS5_IJNSA_ILi0EEESS_SS_EEEEENS5_IJNS4_10UnderscoreESV_SV_EEEEENS4_13SM90_TMA_LOADENS4_14ComposedLayoutINS4_7SwizzleILi3ELi4ELi3EEENS4_18smem_ptr_flag_bitsILi16EEENSR_INS5_IJNSA_ILi8EEESE_EEENS5_IJSE_SB_EEEEEEEvNS4_8identityESY_S18_vS19_EENS_8epilogue10collective18CollectiveEpilogueINS1B_23Sm100TmaWarpSpecializedILi3ELi2ELi16ELb1ELb0EEEJSG_NS5_IJNSR_ISE_SB_EENSR_INSA_ILi32EEESB_EEEEESH_SI_SH_SI_NS1B_6fusion15FusionCallbacksIS1F_NS1K_17LinearCombinationISH_fSH_fLNS_15FloatRoundStyleE2EEESG_S1J_JEEENS4_5SM1004TMEM4LOAD26SM100_TMEM_LOAD_16dp256b4xESY_NSZ_INS10_ILi2ELi4ELi3EEES13_NSR_INS5_IJS14_S1H_EEENS5_IJS1H_SB_EEEEEEENS4_17SM75_U32x4_LDSM_NENS4_14SM90_TMA_STOREES1Y_NS4_17SM90_U32x4_STSM_NENS4_39AutoVectorizingCopyWithAssumedAlignmentILi128EEEEEEvvEEEEvNT_6ParamsE --------------------------
	.section	.nv.constant0._ZN7cutlass13device_kernelINS_4gemm6kernel13GemmUniversalIN4cute5tupleIJiiiiEEENS1_10collective13CollectiveMmaINS1_35MainloopSm100TmaUmmaWarpSpecializedILi6ELi2ELi4ENS5_IJNS4_1CILi1EEESB_SB_EEEEENS5_IJNSA_ILi64EEESE_NSA_ILi128EEEEEENS_10bfloat16_tENS5_IJlSB_lEEESH_SI_NS4_8TiledMMAINS4_8MMA_AtomIJNS4_20SM100_MMA_F16BF16_SSISH_SH_fLi64ELi64ELNS4_4UMMA5MajorE0ELSN_0ELNSM_7ScaleInE0ELSO_0EEEEEENS4_6LayoutISC_NS5_IJNSA_ILi0EEESS_SS_EEEEENS5_IJNS4_10UnderscoreESV_SV_EEEEENS4_13SM90_TMA_LOADENS4_14ComposedLayoutINS4_7SwizzleILi3ELi4ELi3EEENS4_18smem_ptr_flag_bitsILi16EEENSR_INS5_IJNSA_ILi8EEESE_EEENS5_IJSE_SB_EEEEEEEvNS4_8identityESY_S18_vS19_EENS_8epilogue10collective18CollectiveEpilogueINS1B_23Sm100TmaWarpSpecializedILi3ELi2ELi16ELb1ELb0EEEJSG_NS5_IJNSR_ISE_SB_EENSR_INSA_ILi32EEESB_EEEEESH_SI_SH_SI_NS1B_6fusion15FusionCallbacksIS1F_NS1K_17LinearCombinationISH_fSH_fLNS_15FloatRoundStyleE2EEESG_S1J_JEEENS4_5SM1004TMEM4LOAD26SM100_TMEM_LOAD_16dp256b4xESY_NSZ_INS10_ILi2ELi4ELi3EEES13_NSR_INS5_IJS14_S1H_EEENS5_IJS1H_SB_EEEEEEENS4_17SM75_U32x4_LDSM_NENS4_14SM90_TMA_STOREES1Y_NS4_17SM90_U32x4_STSM_NENS4_39AutoVectorizingCopyWithAssumedAlignmentILi128EEEEEEvvEEEEvNT_6ParamsE,"a",@progbits
	.sectionflags	@""
	.align	4
.nv.constant0._ZN7cutlass13device_kernelINS_4gemm6kernel13GemmUniversalIN4cute5tupleIJiiiiEEENS1_10collective13CollectiveMmaINS1_35MainloopSm100TmaUmmaWarpSpecializedILi6ELi2ELi4ENS5_IJNS4_1CILi1EEESB_SB_EEEEENS5_IJNSA_ILi64EEESE_NSA_ILi128EEEEEENS_10bfloat16_tENS5_IJlSB_lEEESH_SI_NS4_8TiledMMAINS4_8MMA_AtomIJNS4_20SM100_MMA_F16BF16_SSISH_SH_fLi64ELi64ELNS4_4UMMA5MajorE0ELSN_0ELNSM_7ScaleInE0ELSO_0EEEEEENS4_6LayoutISC_NS5_IJNSA_ILi0EEESS_SS_EEEEENS5_IJNS4_10UnderscoreESV_SV_EEEEENS4_13SM90_TMA_LOADENS4_14ComposedLayoutINS4_7SwizzleILi3ELi4ELi3EEENS4_18smem_ptr_flag_bitsILi16EEENSR_INS5_IJNSA_ILi8EEESE_EEENS5_IJSE_SB_EEEEEEEvNS4_8identityESY_S18_vS19_EENS_8epilogue10collective18CollectiveEpilogueINS1B_23Sm100TmaWarpSpecializedILi3ELi2ELi16ELb1ELb0EEEJSG_NS5_IJNSR_ISE_SB_EENSR_INSA_ILi32EEESB_EEEEESH_SI_SH_SI_NS1B_6fusion15FusionCallbacksIS1F_NS1K_17LinearCombinationISH_fSH_fLNS_15FloatRoundStyleE2EEESG_S1J_JEEENS4_5SM1004TMEM4LOAD26SM100_TMEM_LOAD_16dp256b4xESY_NSZ_INS10_ILi2ELi4ELi3EEES13_NSR_INS5_IJS14_S1H_EEENS5_IJS1H_SB_EEEEEEENS4_17SM75_U32x4_LDSM_NENS4_14SM90_TMA_STOREES1Y_NS4_17SM90_U32x4_STSM_NENS4_39AutoVectorizingCopyWithAssumedAlignmentILi128EEEEEEvvEEEEvNT_6ParamsE:
	.zero		2944


//--------------------- SYMBOLS --------------------------

	.type		.nv.reservedSmem.offset0,@object
	.size		.nv.reservedSmem.offset0,0x4
	.type		.nv.reservedSmem.cap,@object
	.size		.nv.reservedSmem.cap,0x4
	.type		__assertfail,@function
